//
// Generated by NVIDIA NVVM Compiler
//
// Compiler Build ID: CL-36424714
// Cuda compilation tools, release 13.0, V13.0.88
// Based on NVVM 20.0.0
//

.version 9.0
.target sm_100
.address_size 64

	// .globl	_Z3nlmPKfPfif
.extern .func __assertfail
(
	.param .b64 __assertfail_param_0,
	.param .b64 __assertfail_param_1,
	.param .b32 __assertfail_param_2,
	.param .b64 __assertfail_param_3,
	.param .b64 __assertfail_param_4
)
;
.const .align 4 .b8 gaussDistW[196];
.global .align 1 .b8 __unnamed_1[45] = {118, 111, 105, 100, 32, 110, 108, 109, 40, 99, 111, 110, 115, 116, 32, 102, 108, 111, 97, 116, 32, 42, 44, 32, 102, 108, 111, 97, 116, 32, 42, 44, 32, 105, 110, 116, 44, 32, 102, 108, 111, 97, 116, 41};
// _ZZ3nlmPKfPfifE8blockImg has been demoted
// _ZZ3nlmPKfPfifE15foreignBlockImg has been demoted
.global .align 1 .b8 $str$1[27] = {47, 116, 109, 112, 47, 115, 97, 115, 115, 95, 99, 117, 95, 112, 102, 105, 56, 97, 104, 103, 104, 47, 107, 46, 99, 117};
.global .align 1 .b8 $str$2[8] = {78, 78, 32, 61, 61, 32, 78};
.global .align 1 .b8 $str$3[17] = {71, 83, 90, 32, 61, 61, 32, 103, 114, 105, 100, 68, 105, 109, 46, 120};
.global .align 1 .b8 $str$4[19] = {66, 83, 90, 48, 32, 61, 61, 32, 98, 108, 111, 99, 107, 68, 105, 109, 46, 120};

.visible .entry _Z3nlmPKfPfif(
	.param .u64 .ptr .align 1 _Z3nlmPKfPfif_param_0,
	.param .u64 .ptr .align 1 _Z3nlmPKfPfif_param_1,
	.param .u32 _Z3nlmPKfPfif_param_2,
	.param .f32 _Z3nlmPKfPfif_param_3
)
{
	.reg .pred 	%p<195>;
	.reg .b16 	%rs<6>;
	.reg .b32 	%r<546>;
	.reg .b32 	%f<1388>;
	.reg .b64 	%rd<60>;
	// demoted variable
	.shared .align 4 .b8 _ZZ3nlmPKfPfifE8blockImg[5184];
	// demoted variable
	.shared .align 4 .b8 _ZZ3nlmPKfPfifE15foreignBlockImg[5184];
	ld.param.u64 	%rd11, [_Z3nlmPKfPfif_param_0];
	ld.param.u32 	%r145, [_Z3nlmPKfPfif_param_2];
	ld.param.f32 	%f217, [_Z3nlmPKfPfif_param_3];
	cvta.to.global.u64 	%rd1, %rd11;
	setp.eq.s32 	%p3, %r145, 64;
	@%p3 bra 	$L__BB0_2;
	mov.u64 	%rd12, $str$2;
	cvta.global.u64 	%rd13, %rd12;
	mov.u64 	%rd14, $str$1;
	cvta.global.u64 	%rd15, %rd14;
	mov.u64 	%rd16, __unnamed_1;
	cvta.global.u64 	%rd17, %rd16;
	{ // callseq 0, 0
	.param .b64 param0;
	st.param.b64 	[param0], %rd13;
	.param .b64 param1;
	st.param.b64 	[param1], %rd15;
	.param .b32 param2;
	st.param.b32 	[param2], 77;
	.param .b64 param3;
	st.param.b64 	[param3], %rd17;
	.param .b64 param4;
	st.param.b64 	[param4], 1;
	call.uni 
	__assertfail, 
	(
	param0, 
	param1, 
	param2, 
	param3, 
	param4
	);
	} // callseq 0
$L__BB0_2:
	ld.param.u32 	%r506, [_Z3nlmPKfPfif_param_2];
	add.s32 	%r1, %r506, 4;
	mov.u32 	%r146, %nctaid.x;
	setp.eq.s32 	%p4, %r146, 2;
	@%p4 bra 	$L__BB0_4;
	mov.u64 	%rd18, $str$3;
	cvta.global.u64 	%rd19, %rd18;
	mov.u64 	%rd20, $str$1;
	cvta.global.u64 	%rd21, %rd20;
	mov.u64 	%rd22, __unnamed_1;
	cvta.global.u64 	%rd23, %rd22;
	{ // callseq 1, 0
	.param .b64 param0;
	st.param.b64 	[param0], %rd19;
	.param .b64 param1;
	st.param.b64 	[param1], %rd21;
	.param .b32 param2;
	st.param.b32 	[param2], 79;
	.param .b64 param3;
	st.param.b64 	[param3], %rd23;
	.param .b64 param4;
	st.param.b64 	[param4], 1;
	call.uni 
	__assertfail, 
	(
	param0, 
	param1, 
	param2, 
	param3, 
	param4
	);
	} // callseq 1
$L__BB0_4:
	mov.u32 	%r2, %ntid.x;
	setp.eq.s32 	%p5, %r2, 16;
	@%p5 bra 	$L__BB0_6;
	mov.u64 	%rd24, $str$4;
	cvta.global.u64 	%rd25, %rd24;
	mov.u64 	%rd26, $str$1;
	cvta.global.u64 	%rd27, %rd26;
	mov.u64 	%rd28, __unnamed_1;
	cvta.global.u64 	%rd29, %rd28;
	{ // callseq 2, 0
	.param .b64 param0;
	st.param.b64 	[param0], %rd25;
	.param .b64 param1;
	st.param.b64 	[param1], %rd27;
	.param .b32 param2;
	st.param.b32 	[param2], 80;
	.param .b64 param3;
	st.param.b64 	[param3], %rd29;
	.param .b64 param4;
	st.param.b64 	[param4], 1;
	call.uni 
	__assertfail, 
	(
	param0, 
	param1, 
	param2, 
	param3, 
	param4
	);
	} // callseq 2
$L__BB0_6:
	mov.u32 	%r3, %ctaid.y;
	shl.b32 	%r4, %r3, 5;
	mov.u32 	%r5, %ctaid.x;
	shl.b32 	%r6, %r5, 5;
	mov.u32 	%r7, %tid.y;
	shl.b32 	%r147, %r7, 4;
	mov.u32 	%r8, %tid.x;
	add.s32 	%r9, %r147, %r8;
	mul.lo.s32 	%r148, %r1, %r1;
	min.u32 	%r10, %r148, 1296;
	mov.u32 	%r508, %r9;
$L__BB0_7:
	setp.ge.u32 	%p6, %r508, %r10;
	@%p6 bra 	$L__BB0_9;
	cvt.u16.u32 	%rs1, %r508;
	mul.hi.u16 	%rs2, %rs1, -7281;
	shr.u16 	%rs3, %rs2, 5;
	mul.lo.s16 	%rs4, %rs3, 36;
	sub.s16 	%rs5, %rs1, %rs4;
	cvt.u32.u16 	%r149, %rs5;
	cvt.u32.u16 	%r150, %rs3;
	add.s32 	%r151, %r6, %r149;
	add.s32 	%r152, %r4, %r150;
	mad.lo.s32 	%r153, %r152, %r1, %r151;
	mul.wide.s32 	%rd30, %r153, 4;
	add.s64 	%rd31, %rd1, %rd30;
	ld.global.f32 	%f218, [%rd31];
	mul.wide.u16 	%r154, %rs5, 144;
	mov.u32 	%r155, _ZZ3nlmPKfPfifE8blockImg;
	add.s32 	%r156, %r155, %r154;
	mul.wide.u16 	%r157, %rs3, 4;
	add.s32 	%r158, %r156, %r157;
	st.shared.f32 	[%r158], %f218;
$L__BB0_9:
	add.s32 	%r12, %r508, 256;
	setp.lt.u32 	%p7, %r508, 1040;
	mov.u32 	%r508, %r12;
	@%p7 bra 	$L__BB0_7;
	bar.sync 	0;
	mov.b32 	%r509, 0;
	mov.f32 	%f1350, 0f00000000;
	mov.u32 	%r13, %ntid.y;
	mov.u32 	%r161, _ZZ3nlmPKfPfifE8blockImg;
	mov.u64 	%rd33, gaussDistW;
	mov.f32 	%f1351, %f1350;
$L__BB0_11:
	mad.lo.s32 	%r15, %r509, 144, %r161;
	add.s32 	%r16, %r15, 288;
	mov.b32 	%r510, 0;
$L__BB0_12:
	mov.f32 	%f1305, 0f00000000;
	mov.b32 	%r511, -2;
$L__BB0_13:
	add.s32 	%r19, %r511, 24;
	add.s32 	%r164, %r8, %r511;
	mad.lo.s32 	%r166, %r164, 144, %r161;
	add.s32 	%r20, %r166, 288;
	mad.lo.s32 	%r167, %r511, 144, %r15;
	add.s32 	%r21, %r167, 288;
	mov.b32 	%r512, -2;
$L__BB0_14:
	mad.lo.s32 	%r168, %r512, 7, %r19;
	mul.wide.s32 	%rd32, %r168, 4;
	add.s64 	%rd2, %rd33, %rd32;
	ld.const.f32 	%f7, [%rd2];
	add.s32 	%r169, %r7, %r512;
	shl.b32 	%r170, %r169, 2;
	add.s32 	%r23, %r20, %r170;
	ld.shared.f32 	%f222, [%r23+8];
	add.s32 	%r171, %r510, %r512;
	shl.b32 	%r172, %r171, 2;
	add.s32 	%r24, %r21, %r172;
	ld.shared.f32 	%f223, [%r24+8];
	sub.f32 	%f8, %f222, %f223;
	abs.f32 	%f9, %f8;
	setp.eq.f32 	%p8, %f8, 0f3F800000;
	mov.f32 	%f1306, 0f3F800000;
	@%p8 bra 	$L__BB0_19;
	setp.num.f32 	%p9, %f9, %f9;
	@%p9 bra 	$L__BB0_17;
	mov.f32 	%f279, 0f40000000;
	add.rn.f32 	%f1306, %f8, %f279;
	bra.uni 	$L__BB0_19;
$L__BB0_17:
	setp.lt.f32 	%p10, %f9, 0f00800000;
	mul.f32 	%f224, %f9, 0f4B800000;
	selp.f32 	%f225, %f224, %f9, %p10;
	mov.b32 	%r173, %f225;
	add.s32 	%r174, %r173, -1060439283;
	and.b32  	%r175, %r174, -8388608;
	sub.s32 	%r176, %r173, %r175;
	mov.b32 	%f226, %r176;
	cvt.rn.f32.s32 	%f227, %r175;
	selp.f32 	%f228, 0fC1C00000, 0f00000000, %p10;
	fma.rn.f32 	%f229, %f227, 0f34000000, %f228;
	add.f32 	%f230, %f226, 0fBF800000;
	add.f32 	%f231, %f226, 0f3F800000;
	rcp.approx.ftz.f32 	%f232, %f231;
	add.f32 	%f233, %f230, %f230;
	mul.f32 	%f234, %f233, %f232;
	mul.f32 	%f235, %f234, %f234;
	neg.f32 	%f236, %f234;
	sub.f32 	%f237, %f230, %f234;
	add.f32 	%f238, %f237, %f237;
	fma.rn.f32 	%f239, %f236, %f230, %f238;
	mul.rn.f32 	%f240, %f232, %f239;
	fma.rn.f32 	%f241, %f235, 0f3A2C32E4, 0f3B52E7DB;
	fma.rn.f32 	%f242, %f241, %f235, 0f3C93BB73;
	fma.rn.f32 	%f243, %f242, %f235, 0f3DF6384F;
	mul.rn.f32 	%f244, %f243, %f235;
	fma.rn.f32 	%f245, %f234, 0f3FB8AA3B, %f229;
	mul.f32 	%f246, %f244, 0f40400000;
	sub.f32 	%f247, %f229, %f245;
	fma.rn.f32 	%f248, %f234, 0f3FB8AA3B, %f247;
	fma.rn.f32 	%f249, %f240, 0f3FB8AA3B, %f248;
	fma.rn.f32 	%f250, %f234, 0f32A55E34, %f249;
	fma.rn.f32 	%f251, %f246, %f240, %f250;
	fma.rn.f32 	%f252, %f244, %f234, %f251;
	add.rn.f32 	%f253, %f245, %f252;
	mov.f32 	%f254, 0f40000000;
	mul.rn.f32 	%f255, %f253, %f254;
	cvt.rni.f32.f32 	%f256, %f255;
	sub.f32 	%f257, %f255, %f256;
	neg.f32 	%f258, %f255;
	fma.rn.f32 	%f259, %f253, 0f40000000, %f258;
	neg.f32 	%f260, %f245;
	add.rn.f32 	%f261, %f253, %f260;
	neg.f32 	%f262, %f261;
	add.rn.f32 	%f263, %f252, %f262;
	fma.rn.f32 	%f264, %f263, 0f40000000, %f259;
	add.f32 	%f265, %f257, %f264;
	setp.gt.f32 	%p11, %f256, 0f00000000;
	selp.b32 	%r177, 0, -2097152000, %p11;
	setp.neu.f32 	%p12, %f8, 0f00000000;
	setp.neu.f32 	%p13, %f9, 0f7F800000;
	setp.lt.f32 	%p14, %f255, 0f00000000;
	selp.f32 	%f266, 0f00000000, 0f7F800000, %p14;
	abs.f32 	%f267, %f255;
	setp.gt.f32 	%p15, %f267, 0f43180000;
	cvt.rzi.s32.f32 	%r178, %f256;
	shl.b32 	%r179, %r178, 23;
	sub.s32 	%r180, %r179, %r177;
	mov.b32 	%f268, %r180;
	add.s32 	%r181, %r177, 2130706432;
	mov.b32 	%f269, %r181;
	fma.rn.f32 	%f270, %f265, 0f391FCB8E, 0f3AAF85ED;
	fma.rn.f32 	%f271, %f270, %f265, 0f3C1D9856;
	fma.rn.f32 	%f272, %f271, %f265, 0f3D6357BB;
	fma.rn.f32 	%f273, %f272, %f265, 0f3E75FDEC;
	fma.rn.f32 	%f274, %f273, %f265, 0f3F317218;
	fma.rn.f32 	%f275, %f274, %f265, 0f3F800000;
	mul.f32 	%f276, %f275, %f269;
	mul.f32 	%f277, %f276, %f268;
	selp.f32 	%f1306, %f266, %f277, %p15;
	and.pred  	%p16, %p12, %p13;
	@%p16 bra 	$L__BB0_19;
	add.f32 	%f278, %f8, %f8;
	mov.b32 	%r182, %f278;
	and.b32  	%r183, %r182, 2147483647;
	mov.b32 	%f1306, %r183;
$L__BB0_19:
	fma.rn.f32 	%f1305, %f7, %f1306, %f1305;
	setp.eq.s32 	%p17, %r512, 2;
	@%p17 bra 	$L__BB0_26;
	ld.const.f32 	%f15, [%rd2+28];
	ld.shared.f32 	%f281, [%r23+12];
	ld.shared.f32 	%f282, [%r24+12];
	sub.f32 	%f16, %f281, %f282;
	abs.f32 	%f17, %f16;
	setp.eq.f32 	%p18, %f16, 0f3F800000;
	mov.f32 	%f1307, 0f3F800000;
	@%p18 bra 	$L__BB0_25;
	setp.nan.f32 	%p19, %f17, %f17;
	@%p19 bra 	$L__BB0_24;
	setp.lt.f32 	%p20, %f17, 0f00800000;
	mul.f32 	%f283, %f17, 0f4B800000;
	selp.f32 	%f284, %f283, %f17, %p20;
	mov.b32 	%r184, %f284;
	add.s32 	%r185, %r184, -1060439283;
	and.b32  	%r186, %r185, -8388608;
	sub.s32 	%r187, %r184, %r186;
	mov.b32 	%f285, %r187;
	cvt.rn.f32.s32 	%f286, %r186;
	selp.f32 	%f287, 0fC1C00000, 0f00000000, %p20;
	fma.rn.f32 	%f288, %f286, 0f34000000, %f287;
	add.f32 	%f289, %f285, 0fBF800000;
	add.f32 	%f290, %f285, 0f3F800000;
	rcp.approx.ftz.f32 	%f291, %f290;
	add.f32 	%f292, %f289, %f289;
	mul.f32 	%f293, %f292, %f291;
	mul.f32 	%f294, %f293, %f293;
	neg.f32 	%f295, %f293;
	sub.f32 	%f296, %f289, %f293;
	add.f32 	%f297, %f296, %f296;
	fma.rn.f32 	%f298, %f295, %f289, %f297;
	mul.rn.f32 	%f299, %f291, %f298;
	fma.rn.f32 	%f300, %f294, 0f3A2C32E4, 0f3B52E7DB;
	fma.rn.f32 	%f301, %f300, %f294, 0f3C93BB73;
	fma.rn.f32 	%f302, %f301, %f294, 0f3DF6384F;
	mul.rn.f32 	%f303, %f302, %f294;
	fma.rn.f32 	%f304, %f293, 0f3FB8AA3B, %f288;
	mul.f32 	%f305, %f303, 0f40400000;
	sub.f32 	%f306, %f288, %f304;
	fma.rn.f32 	%f307, %f293, 0f3FB8AA3B, %f306;
	fma.rn.f32 	%f308, %f299, 0f3FB8AA3B, %f307;
	fma.rn.f32 	%f309, %f293, 0f32A55E34, %f308;
	fma.rn.f32 	%f310, %f305, %f299, %f309;
	fma.rn.f32 	%f311, %f303, %f293, %f310;
	add.rn.f32 	%f312, %f304, %f311;
	mov.f32 	%f313, 0f40000000;
	mul.rn.f32 	%f314, %f312, %f313;
	cvt.rni.f32.f32 	%f315, %f314;
	sub.f32 	%f316, %f314, %f315;
	neg.f32 	%f317, %f314;
	fma.rn.f32 	%f318, %f312, 0f40000000, %f317;
	neg.f32 	%f319, %f304;
	add.rn.f32 	%f320, %f312, %f319;
	neg.f32 	%f321, %f320;
	add.rn.f32 	%f322, %f311, %f321;
	fma.rn.f32 	%f323, %f322, 0f40000000, %f318;
	add.f32 	%f324, %f316, %f323;
	setp.gt.f32 	%p21, %f315, 0f00000000;
	selp.b32 	%r188, 0, -2097152000, %p21;
	setp.neu.f32 	%p22, %f16, 0f00000000;
	setp.neu.f32 	%p23, %f17, 0f7F800000;
	setp.lt.f32 	%p24, %f314, 0f00000000;
	selp.f32 	%f325, 0f00000000, 0f7F800000, %p24;
	abs.f32 	%f326, %f314;
	setp.gt.f32 	%p25, %f326, 0f43180000;
	cvt.rzi.s32.f32 	%r189, %f315;
	shl.b32 	%r190, %r189, 23;
	sub.s32 	%r191, %r190, %r188;
	mov.b32 	%f327, %r191;
	add.s32 	%r192, %r188, 2130706432;
	mov.b32 	%f328, %r192;
	fma.rn.f32 	%f329, %f324, 0f391FCB8E, 0f3AAF85ED;
	fma.rn.f32 	%f330, %f329, %f324, 0f3C1D9856;
	fma.rn.f32 	%f331, %f330, %f324, 0f3D6357BB;
	fma.rn.f32 	%f332, %f331, %f324, 0f3E75FDEC;
	fma.rn.f32 	%f333, %f332, %f324, 0f3F317218;
	fma.rn.f32 	%f334, %f333, %f324, 0f3F800000;
	mul.f32 	%f335, %f334, %f328;
	mul.f32 	%f336, %f335, %f327;
	selp.f32 	%f1307, %f325, %f336, %p25;
	and.pred  	%p26, %p22, %p23;
	@%p26 bra 	$L__BB0_25;
	add.f32 	%f337, %f16, %f16;
	mov.b32 	%r193, %f337;
	and.b32  	%r194, %r193, 2147483647;
	mov.b32 	%f1307, %r194;
	bra.uni 	$L__BB0_25;
$L__BB0_24:
	mov.f32 	%f338, 0f40000000;
	add.rn.f32 	%f1307, %f16, %f338;
$L__BB0_25:
	fma.rn.f32 	%f1305, %f15, %f1307, %f1305;
	add.s32 	%r512, %r512, 2;
	bra.uni 	$L__BB0_14;
$L__BB0_26:
	add.s32 	%r511, %r511, 1;
	setp.ne.s32 	%p27, %r511, 3;
	@%p27 bra 	$L__BB0_13;
	neg.f32 	%f339, %f1305;
	div.rn.f32 	%f340, %f339, %f217;
	fma.rn.f32 	%f341, %f340, 0f3BBB989D, 0f3F000000;
	cvt.sat.f32.f32 	%f342, %f341;
	mov.f32 	%f343, 0f4B400001;
	mov.f32 	%f344, 0f437C0000;
	fma.rm.f32 	%f345, %f342, %f344, %f343;
	add.f32 	%f346, %f345, 0fCB40007F;
	neg.f32 	%f347, %f346;
	fma.rn.f32 	%f348, %f340, 0f3FB8AA3B, %f347;
	fma.rn.f32 	%f349, %f340, 0f32A57060, %f348;
	mov.b32 	%r195, %f345;
	shl.b32 	%r196, %r195, 23;
	mov.b32 	%f350, %r196;
	ex2.approx.ftz.f32 	%f351, %f349;
	mul.f32 	%f352, %f351, %f350;
	add.f32 	%f1351, %f1351, %f352;
	shl.b32 	%r197, %r510, 2;
	add.s32 	%r198, %r16, %r197;
	ld.shared.f32 	%f353, [%r198+8];
	fma.rn.f32 	%f1350, %f352, %f353, %f1350;
	add.s32 	%r510, %r510, 1;
	setp.ne.s32 	%p28, %r510, 32;
	@%p28 bra 	$L__BB0_12;
	add.s32 	%r509, %r509, 1;
	setp.ne.s32 	%p29, %r509, 32;
	@%p29 bra 	$L__BB0_11;
	mov.b32 	%r513, 0;
	mov.f32 	%f1358, 0f00000000;
	mov.f32 	%f1359, %f1358;
$L__BB0_30:
	mad.lo.s32 	%r30, %r513, 144, %r161;
	add.s32 	%r31, %r30, 288;
	mov.b32 	%r514, 0;
$L__BB0_31:
	mov.f32 	%f1313, 0f00000000;
	mov.b32 	%r515, -2;
$L__BB0_32:
	add.s32 	%r34, %r515, 24;
	add.s32 	%r35, %r8, %r2;
	add.s32 	%r204, %r35, %r515;
	mad.lo.s32 	%r206, %r204, 144, %r161;
	add.s32 	%r36, %r206, 288;
	mad.lo.s32 	%r207, %r515, 144, %r30;
	add.s32 	%r37, %r207, 288;
	mov.b32 	%r516, -2;
$L__BB0_33:
	mad.lo.s32 	%r208, %r516, 7, %r34;
	mul.wide.s32 	%rd34, %r208, 4;
	add.s64 	%rd3, %rd33, %rd34;
	ld.const.f32 	%f31, [%rd3];
	add.s32 	%r209, %r7, %r516;
	shl.b32 	%r210, %r209, 2;
	add.s32 	%r39, %r36, %r210;
	ld.shared.f32 	%f357, [%r39+8];
	add.s32 	%r211, %r514, %r516;
	shl.b32 	%r212, %r211, 2;
	add.s32 	%r40, %r37, %r212;
	ld.shared.f32 	%f358, [%r40+8];
	sub.f32 	%f32, %f357, %f358;
	abs.f32 	%f33, %f32;
	setp.eq.f32 	%p30, %f32, 0f3F800000;
	mov.f32 	%f1314, 0f3F800000;
	@%p30 bra 	$L__BB0_38;
	setp.nan.f32 	%p31, %f33, %f33;
	@%p31 bra 	$L__BB0_37;
	setp.lt.f32 	%p32, %f33, 0f00800000;
	mul.f32 	%f359, %f33, 0f4B800000;
	selp.f32 	%f360, %f359, %f33, %p32;
	mov.b32 	%r213, %f360;
	add.s32 	%r214, %r213, -1060439283;
	and.b32  	%r215, %r214, -8388608;
	sub.s32 	%r216, %r213, %r215;
	mov.b32 	%f361, %r216;
	cvt.rn.f32.s32 	%f362, %r215;
	selp.f32 	%f363, 0fC1C00000, 0f00000000, %p32;
	fma.rn.f32 	%f364, %f362, 0f34000000, %f363;
	add.f32 	%f365, %f361, 0fBF800000;
	add.f32 	%f366, %f361, 0f3F800000;
	rcp.approx.ftz.f32 	%f367, %f366;
	add.f32 	%f368, %f365, %f365;
	mul.f32 	%f369, %f368, %f367;
	mul.f32 	%f370, %f369, %f369;
	neg.f32 	%f371, %f369;
	sub.f32 	%f372, %f365, %f369;
	add.f32 	%f373, %f372, %f372;
	fma.rn.f32 	%f374, %f371, %f365, %f373;
	mul.rn.f32 	%f375, %f367, %f374;
	fma.rn.f32 	%f376, %f370, 0f3A2C32E4, 0f3B52E7DB;
	fma.rn.f32 	%f377, %f376, %f370, 0f3C93BB73;
	fma.rn.f32 	%f378, %f377, %f370, 0f3DF6384F;
	mul.rn.f32 	%f379, %f378, %f370;
	fma.rn.f32 	%f380, %f369, 0f3FB8AA3B, %f364;
	mul.f32 	%f381, %f379, 0f40400000;
	sub.f32 	%f382, %f364, %f380;
	fma.rn.f32 	%f383, %f369, 0f3FB8AA3B, %f382;
	fma.rn.f32 	%f384, %f375, 0f3FB8AA3B, %f383;
	fma.rn.f32 	%f385, %f369, 0f32A55E34, %f384;
	fma.rn.f32 	%f386, %f381, %f375, %f385;
	fma.rn.f32 	%f387, %f379, %f369, %f386;
	add.rn.f32 	%f388, %f380, %f387;
	mov.f32 	%f389, 0f40000000;
	mul.rn.f32 	%f390, %f388, %f389;
	cvt.rni.f32.f32 	%f391, %f390;
	sub.f32 	%f392, %f390, %f391;
	neg.f32 	%f393, %f390;
	fma.rn.f32 	%f394, %f388, 0f40000000, %f393;
	neg.f32 	%f395, %f380;
	add.rn.f32 	%f396, %f388, %f395;
	neg.f32 	%f397, %f396;
	add.rn.f32 	%f398, %f387, %f397;
	fma.rn.f32 	%f399, %f398, 0f40000000, %f394;
	add.f32 	%f400, %f392, %f399;
	setp.gt.f32 	%p33, %f391, 0f00000000;
	selp.b32 	%r217, 0, -2097152000, %p33;
	setp.neu.f32 	%p34, %f32, 0f00000000;
	setp.neu.f32 	%p35, %f33, 0f7F800000;
	setp.lt.f32 	%p36, %f390, 0f00000000;
	selp.f32 	%f401, 0f00000000, 0f7F800000, %p36;
	abs.f32 	%f402, %f390;
	setp.gt.f32 	%p37, %f402, 0f43180000;
	cvt.rzi.s32.f32 	%r218, %f391;
	shl.b32 	%r219, %r218, 23;
	sub.s32 	%r220, %r219, %r217;
	mov.b32 	%f403, %r220;
	add.s32 	%r221, %r217, 2130706432;
	mov.b32 	%f404, %r221;
	fma.rn.f32 	%f405, %f400, 0f391FCB8E, 0f3AAF85ED;
	fma.rn.f32 	%f406, %f405, %f400, 0f3C1D9856;
	fma.rn.f32 	%f407, %f406, %f400, 0f3D6357BB;
	fma.rn.f32 	%f408, %f407, %f400, 0f3E75FDEC;
	fma.rn.f32 	%f409, %f408, %f400, 0f3F317218;
	fma.rn.f32 	%f410, %f409, %f400, 0f3F800000;
	mul.f32 	%f411, %f410, %f404;
	mul.f32 	%f412, %f411, %f403;
	selp.f32 	%f1314, %f401, %f412, %p37;
	and.pred  	%p38, %p34, %p35;
	@%p38 bra 	$L__BB0_38;
	add.f32 	%f413, %f32, %f32;
	mov.b32 	%r222, %f413;
	and.b32  	%r223, %r222, 2147483647;
	mov.b32 	%f1314, %r223;
	bra.uni 	$L__BB0_38;
$L__BB0_37:
	mov.f32 	%f414, 0f40000000;
	add.rn.f32 	%f1314, %f32, %f414;
$L__BB0_38:
	fma.rn.f32 	%f1313, %f31, %f1314, %f1313;
	setp.ne.s32 	%p39, %r516, 2;
	@%p39 bra 	$L__BB0_50;
	add.s32 	%r515, %r515, 1;
	setp.ne.s32 	%p49, %r515, 3;
	@%p49 bra 	$L__BB0_32;
	neg.f32 	%f474, %f1313;
	div.rn.f32 	%f475, %f474, %f217;
	fma.rn.f32 	%f476, %f475, 0f3BBB989D, 0f3F000000;
	cvt.sat.f32.f32 	%f477, %f476;
	mov.f32 	%f478, 0f4B400001;
	mov.f32 	%f479, 0f437C0000;
	fma.rm.f32 	%f480, %f477, %f479, %f478;
	add.f32 	%f481, %f480, 0fCB40007F;
	neg.f32 	%f482, %f481;
	fma.rn.f32 	%f483, %f475, 0f3FB8AA3B, %f482;
	fma.rn.f32 	%f484, %f475, 0f32A57060, %f483;
	mov.b32 	%r235, %f480;
	shl.b32 	%r236, %r235, 23;
	mov.b32 	%f485, %r236;
	ex2.approx.ftz.f32 	%f486, %f484;
	mul.f32 	%f487, %f486, %f485;
	add.f32 	%f1359, %f1359, %f487;
	shl.b32 	%r237, %r514, 2;
	add.s32 	%r238, %r31, %r237;
	ld.shared.f32 	%f488, [%r238+8];
	fma.rn.f32 	%f1358, %f487, %f488, %f1358;
	add.s32 	%r514, %r514, 1;
	setp.ne.s32 	%p50, %r514, 32;
	@%p50 bra 	$L__BB0_31;
	add.s32 	%r513, %r513, 1;
	setp.ne.s32 	%p51, %r513, 32;
	@%p51 bra 	$L__BB0_30;
	mov.b32 	%r517, 0;
	mov.f32 	%f1366, 0f00000000;
	mov.f32 	%f1367, %f1366;
$L__BB0_43:
	mad.lo.s32 	%r46, %r517, 144, %r161;
	mov.b32 	%r518, 0;
$L__BB0_44:
	mov.f32 	%f1321, 0f00000000;
	mov.b32 	%r519, -2;
$L__BB0_45:
	add.s32 	%r49, %r519, 24;
	add.s32 	%r244, %r8, %r519;
	mad.lo.s32 	%r246, %r244, 144, %r161;
	add.s32 	%r50, %r246, 288;
	mad.lo.s32 	%r247, %r519, 144, %r46;
	add.s32 	%r51, %r247, 288;
	mov.b32 	%r520, -2;
$L__BB0_46:
	mad.lo.s32 	%r248, %r520, 7, %r49;
	mul.wide.s32 	%rd36, %r248, 4;
	add.s64 	%rd4, %rd33, %rd36;
	ld.const.f32 	%f55, [%rd4];
	add.s32 	%r53, %r7, %r13;
	add.s32 	%r249, %r53, %r520;
	shl.b32 	%r250, %r249, 2;
	add.s32 	%r54, %r50, %r250;
	ld.shared.f32 	%f492, [%r54+8];
	add.s32 	%r251, %r518, %r520;
	shl.b32 	%r252, %r251, 2;
	add.s32 	%r55, %r51, %r252;
	ld.shared.f32 	%f493, [%r55+8];
	sub.f32 	%f56, %f492, %f493;
	abs.f32 	%f57, %f56;
	setp.eq.f32 	%p52, %f56, 0f3F800000;
	mov.f32 	%f1322, 0f3F800000;
	@%p52 bra 	$L__BB0_57;
	setp.nan.f32 	%p53, %f57, %f57;
	@%p53 bra 	$L__BB0_56;
	setp.lt.f32 	%p54, %f57, 0f00800000;
	mul.f32 	%f494, %f57, 0f4B800000;
	selp.f32 	%f495, %f494, %f57, %p54;
	mov.b32 	%r253, %f495;
	add.s32 	%r254, %r253, -1060439283;
	and.b32  	%r255, %r254, -8388608;
	sub.s32 	%r256, %r253, %r255;
	mov.b32 	%f496, %r256;
	cvt.rn.f32.s32 	%f497, %r255;
	selp.f32 	%f498, 0fC1C00000, 0f00000000, %p54;
	fma.rn.f32 	%f499, %f497, 0f34000000, %f498;
	add.f32 	%f500, %f496, 0fBF800000;
	add.f32 	%f501, %f496, 0f3F800000;
	rcp.approx.ftz.f32 	%f502, %f501;
	add.f32 	%f503, %f500, %f500;
	mul.f32 	%f504, %f503, %f502;
	mul.f32 	%f505, %f504, %f504;
	neg.f32 	%f506, %f504;
	sub.f32 	%f507, %f500, %f504;
	add.f32 	%f508, %f507, %f507;
	fma.rn.f32 	%f509, %f506, %f500, %f508;
	mul.rn.f32 	%f510, %f502, %f509;
	fma.rn.f32 	%f511, %f505, 0f3A2C32E4, 0f3B52E7DB;
	fma.rn.f32 	%f512, %f511, %f505, 0f3C93BB73;
	fma.rn.f32 	%f513, %f512, %f505, 0f3DF6384F;
	mul.rn.f32 	%f514, %f513, %f505;
	fma.rn.f32 	%f515, %f504, 0f3FB8AA3B, %f499;
	mul.f32 	%f516, %f514, 0f40400000;
	sub.f32 	%f517, %f499, %f515;
	fma.rn.f32 	%f518, %f504, 0f3FB8AA3B, %f517;
	fma.rn.f32 	%f519, %f510, 0f3FB8AA3B, %f518;
	fma.rn.f32 	%f520, %f504, 0f32A55E34, %f519;
	fma.rn.f32 	%f521, %f516, %f510, %f520;
	fma.rn.f32 	%f522, %f514, %f504, %f521;
	add.rn.f32 	%f523, %f515, %f522;
	mov.f32 	%f524, 0f40000000;
	mul.rn.f32 	%f525, %f523, %f524;
	cvt.rni.f32.f32 	%f526, %f525;
	sub.f32 	%f527, %f525, %f526;
	neg.f32 	%f528, %f525;
	fma.rn.f32 	%f529, %f523, 0f40000000, %f528;
	neg.f32 	%f530, %f515;
	add.rn.f32 	%f531, %f523, %f530;
	neg.f32 	%f532, %f531;
	add.rn.f32 	%f533, %f522, %f532;
	fma.rn.f32 	%f534, %f533, 0f40000000, %f529;
	add.f32 	%f535, %f527, %f534;
	setp.gt.f32 	%p55, %f526, 0f00000000;
	selp.b32 	%r257, 0, -2097152000, %p55;
	setp.neu.f32 	%p56, %f56, 0f00000000;
	setp.neu.f32 	%p57, %f57, 0f7F800000;
	setp.lt.f32 	%p58, %f525, 0f00000000;
	selp.f32 	%f536, 0f00000000, 0f7F800000, %p58;
	abs.f32 	%f537, %f525;
	setp.gt.f32 	%p59, %f537, 0f43180000;
	cvt.rzi.s32.f32 	%r258, %f526;
	shl.b32 	%r259, %r258, 23;
	sub.s32 	%r260, %r259, %r257;
	mov.b32 	%f538, %r260;
	add.s32 	%r261, %r257, 2130706432;
	mov.b32 	%f539, %r261;
	fma.rn.f32 	%f540, %f535, 0f391FCB8E, 0f3AAF85ED;
	fma.rn.f32 	%f541, %f540, %f535, 0f3C1D9856;
	fma.rn.f32 	%f542, %f541, %f535, 0f3D6357BB;
	fma.rn.f32 	%f543, %f542, %f535, 0f3E75FDEC;
	fma.rn.f32 	%f544, %f543, %f535, 0f3F317218;
	fma.rn.f32 	%f545, %f544, %f535, 0f3F800000;
	mul.f32 	%f546, %f545, %f539;
	mul.f32 	%f547, %f546, %f538;
	selp.f32 	%f1322, %f536, %f547, %p59;
	and.pred  	%p60, %p56, %p57;
	@%p60 bra 	$L__BB0_57;
	add.f32 	%f548, %f56, %f56;
	mov.b32 	%r262, %f548;
	and.b32  	%r263, %r262, 2147483647;
	mov.b32 	%f1322, %r263;
	bra.uni 	$L__BB0_57;
$L__BB0_50:
	ld.const.f32 	%f41, [%rd3+28];
	ld.shared.f32 	%f416, [%r39+12];
	ld.shared.f32 	%f417, [%r40+12];
	sub.f32 	%f42, %f416, %f417;
	abs.f32 	%f43, %f42;
	setp.eq.f32 	%p40, %f42, 0f3F800000;
	mov.f32 	%f1315, 0f3F800000;
	@%p40 bra 	$L__BB0_55;
	setp.nan.f32 	%p41, %f43, %f43;
	@%p41 bra 	$L__BB0_54;
	setp.lt.f32 	%p42, %f43, 0f00800000;
	mul.f32 	%f418, %f43, 0f4B800000;
	selp.f32 	%f419, %f418, %f43, %p42;
	mov.b32 	%r224, %f419;
	add.s32 	%r225, %r224, -1060439283;
	and.b32  	%r226, %r225, -8388608;
	sub.s32 	%r227, %r224, %r226;
	mov.b32 	%f420, %r227;
	cvt.rn.f32.s32 	%f421, %r226;
	selp.f32 	%f422, 0fC1C00000, 0f00000000, %p42;
	fma.rn.f32 	%f423, %f421, 0f34000000, %f422;
	add.f32 	%f424, %f420, 0fBF800000;
	add.f32 	%f425, %f420, 0f3F800000;
	rcp.approx.ftz.f32 	%f426, %f425;
	add.f32 	%f427, %f424, %f424;
	mul.f32 	%f428, %f427, %f426;
	mul.f32 	%f429, %f428, %f428;
	neg.f32 	%f430, %f428;
	sub.f32 	%f431, %f424, %f428;
	add.f32 	%f432, %f431, %f431;
	fma.rn.f32 	%f433, %f430, %f424, %f432;
	mul.rn.f32 	%f434, %f426, %f433;
	fma.rn.f32 	%f435, %f429, 0f3A2C32E4, 0f3B52E7DB;
	fma.rn.f32 	%f436, %f435, %f429, 0f3C93BB73;
	fma.rn.f32 	%f437, %f436, %f429, 0f3DF6384F;
	mul.rn.f32 	%f438, %f437, %f429;
	fma.rn.f32 	%f439, %f428, 0f3FB8AA3B, %f423;
	mul.f32 	%f440, %f438, 0f40400000;
	sub.f32 	%f441, %f423, %f439;
	fma.rn.f32 	%f442, %f428, 0f3FB8AA3B, %f441;
	fma.rn.f32 	%f443, %f434, 0f3FB8AA3B, %f442;
	fma.rn.f32 	%f444, %f428, 0f32A55E34, %f443;
	fma.rn.f32 	%f445, %f440, %f434, %f444;
	fma.rn.f32 	%f446, %f438, %f428, %f445;
	add.rn.f32 	%f447, %f439, %f446;
	mov.f32 	%f448, 0f40000000;
	mul.rn.f32 	%f449, %f447, %f448;
	cvt.rni.f32.f32 	%f450, %f449;
	sub.f32 	%f451, %f449, %f450;
	neg.f32 	%f452, %f449;
	fma.rn.f32 	%f453, %f447, 0f40000000, %f452;
	neg.f32 	%f454, %f439;
	add.rn.f32 	%f455, %f447, %f454;
	neg.f32 	%f456, %f455;
	add.rn.f32 	%f457, %f446, %f456;
	fma.rn.f32 	%f458, %f457, 0f40000000, %f453;
	add.f32 	%f459, %f451, %f458;
	setp.gt.f32 	%p43, %f450, 0f00000000;
	selp.b32 	%r228, 0, -2097152000, %p43;
	setp.neu.f32 	%p44, %f42, 0f00000000;
	setp.neu.f32 	%p45, %f43, 0f7F800000;
	setp.lt.f32 	%p46, %f449, 0f00000000;
	selp.f32 	%f460, 0f00000000, 0f7F800000, %p46;
	abs.f32 	%f461, %f449;
	setp.gt.f32 	%p47, %f461, 0f43180000;
	cvt.rzi.s32.f32 	%r229, %f450;
	shl.b32 	%r230, %r229, 23;
	sub.s32 	%r231, %r230, %r228;
	mov.b32 	%f462, %r231;
	add.s32 	%r232, %r228, 2130706432;
	mov.b32 	%f463, %r232;
	fma.rn.f32 	%f464, %f459, 0f391FCB8E, 0f3AAF85ED;
	fma.rn.f32 	%f465, %f464, %f459, 0f3C1D9856;
	fma.rn.f32 	%f466, %f465, %f459, 0f3D6357BB;
	fma.rn.f32 	%f467, %f466, %f459, 0f3E75FDEC;
	fma.rn.f32 	%f468, %f467, %f459, 0f3F317218;
	fma.rn.f32 	%f469, %f468, %f459, 0f3F800000;
	mul.f32 	%f470, %f469, %f463;
	mul.f32 	%f471, %f470, %f462;
	selp.f32 	%f1315, %f460, %f471, %p47;
	and.pred  	%p48, %p44, %p45;
	@%p48 bra 	$L__BB0_55;
	add.f32 	%f472, %f42, %f42;
	mov.b32 	%r233, %f472;
	and.b32  	%r234, %r233, 2147483647;
	mov.b32 	%f1315, %r234;
	bra.uni 	$L__BB0_55;
$L__BB0_54:
	mov.f32 	%f473, 0f40000000;
	add.rn.f32 	%f1315, %f42, %f473;
$L__BB0_55:
	fma.rn.f32 	%f1313, %f41, %f1315, %f1313;
	add.s32 	%r516, %r516, 2;
	bra.uni 	$L__BB0_33;
$L__BB0_56:
	mov.f32 	%f549, 0f40000000;
	add.rn.f32 	%f1322, %f56, %f549;
$L__BB0_57:
	fma.rn.f32 	%f1321, %f55, %f1322, %f1321;
	setp.ne.s32 	%p61, %r520, 2;
	@%p61 bra 	$L__BB0_69;
	add.s32 	%r519, %r519, 1;
	setp.ne.s32 	%p71, %r519, 3;
	@%p71 bra 	$L__BB0_45;
	neg.f32 	%f609, %f1321;
	div.rn.f32 	%f610, %f609, %f217;
	fma.rn.f32 	%f611, %f610, 0f3BBB989D, 0f3F000000;
	cvt.sat.f32.f32 	%f612, %f611;
	mov.f32 	%f613, 0f4B400001;
	mov.f32 	%f614, 0f437C0000;
	fma.rm.f32 	%f615, %f612, %f614, %f613;
	add.f32 	%f616, %f615, 0fCB40007F;
	neg.f32 	%f617, %f616;
	fma.rn.f32 	%f618, %f610, 0f3FB8AA3B, %f617;
	fma.rn.f32 	%f619, %f610, 0f32A57060, %f618;
	mov.b32 	%r275, %f615;
	shl.b32 	%r276, %r275, 23;
	mov.b32 	%f620, %r276;
	ex2.approx.ftz.f32 	%f621, %f619;
	mul.f32 	%f622, %f621, %f620;
	add.f32 	%f1367, %f1367, %f622;
	shl.b32 	%r277, %r518, 2;
	add.s32 	%r278, %r46, %r277;
	ld.shared.f32 	%f623, [%r278+296];
	fma.rn.f32 	%f1366, %f622, %f623, %f1366;
	add.s32 	%r518, %r518, 1;
	setp.ne.s32 	%p72, %r518, 32;
	@%p72 bra 	$L__BB0_44;
	add.s32 	%r517, %r517, 1;
	setp.ne.s32 	%p73, %r517, 32;
	@%p73 bra 	$L__BB0_43;
	mov.b32 	%r521, 0;
	mov.f32 	%f1374, 0f00000000;
	mov.f32 	%f1375, %f1374;
$L__BB0_62:
	mad.lo.s32 	%r61, %r521, 144, %r161;
	mov.b32 	%r522, 0;
$L__BB0_63:
	mov.f32 	%f1329, 0f00000000;
	mov.b32 	%r523, -2;
$L__BB0_64:
	add.s32 	%r64, %r523, 24;
	add.s32 	%r284, %r35, %r523;
	mov.u32 	%r285, _ZZ3nlmPKfPfifE8blockImg;
	mad.lo.s32 	%r286, %r284, 144, %r285;
	add.s32 	%r65, %r286, 288;
	mad.lo.s32 	%r287, %r523, 144, %r61;
	add.s32 	%r66, %r287, 288;
	mov.b32 	%r524, -2;
$L__BB0_65:
	mad.lo.s32 	%r288, %r524, 7, %r64;
	mul.wide.s32 	%rd38, %r288, 4;
	add.s64 	%rd5, %rd33, %rd38;
	ld.const.f32 	%f79, [%rd5];
	add.s32 	%r289, %r53, %r524;
	shl.b32 	%r290, %r289, 2;
	add.s32 	%r68, %r65, %r290;
	ld.shared.f32 	%f627, [%r68+8];
	add.s32 	%r291, %r522, %r524;
	shl.b32 	%r292, %r291, 2;
	add.s32 	%r69, %r66, %r292;
	ld.shared.f32 	%f628, [%r69+8];
	sub.f32 	%f80, %f627, %f628;
	abs.f32 	%f81, %f80;
	setp.eq.f32 	%p74, %f80, 0f3F800000;
	mov.f32 	%f1330, 0f3F800000;
	@%p74 bra 	$L__BB0_76;
	setp.nan.f32 	%p75, %f81, %f81;
	@%p75 bra 	$L__BB0_75;
	setp.lt.f32 	%p76, %f81, 0f00800000;
	mul.f32 	%f629, %f81, 0f4B800000;
	selp.f32 	%f630, %f629, %f81, %p76;
	mov.b32 	%r293, %f630;
	add.s32 	%r294, %r293, -1060439283;
	and.b32  	%r295, %r294, -8388608;
	sub.s32 	%r296, %r293, %r295;
	mov.b32 	%f631, %r296;
	cvt.rn.f32.s32 	%f632, %r295;
	selp.f32 	%f633, 0fC1C00000, 0f00000000, %p76;
	fma.rn.f32 	%f634, %f632, 0f34000000, %f633;
	add.f32 	%f635, %f631, 0fBF800000;
	add.f32 	%f636, %f631, 0f3F800000;
	rcp.approx.ftz.f32 	%f637, %f636;
	add.f32 	%f638, %f635, %f635;
	mul.f32 	%f639, %f638, %f637;
	mul.f32 	%f640, %f639, %f639;
	neg.f32 	%f641, %f639;
	sub.f32 	%f642, %f635, %f639;
	add.f32 	%f643, %f642, %f642;
	fma.rn.f32 	%f644, %f641, %f635, %f643;
	mul.rn.f32 	%f645, %f637, %f644;
	fma.rn.f32 	%f646, %f640, 0f3A2C32E4, 0f3B52E7DB;
	fma.rn.f32 	%f647, %f646, %f640, 0f3C93BB73;
	fma.rn.f32 	%f648, %f647, %f640, 0f3DF6384F;
	mul.rn.f32 	%f649, %f648, %f640;
	fma.rn.f32 	%f650, %f639, 0f3FB8AA3B, %f634;
	mul.f32 	%f651, %f649, 0f40400000;
	sub.f32 	%f652, %f634, %f650;
	fma.rn.f32 	%f653, %f639, 0f3FB8AA3B, %f652;
	fma.rn.f32 	%f654, %f645, 0f3FB8AA3B, %f653;
	fma.rn.f32 	%f655, %f639, 0f32A55E34, %f654;
	fma.rn.f32 	%f656, %f651, %f645, %f655;
	fma.rn.f32 	%f657, %f649, %f639, %f656;
	add.rn.f32 	%f658, %f650, %f657;
	mov.f32 	%f659, 0f40000000;
	mul.rn.f32 	%f660, %f658, %f659;
	cvt.rni.f32.f32 	%f661, %f660;
	sub.f32 	%f662, %f660, %f661;
	neg.f32 	%f663, %f660;
	fma.rn.f32 	%f664, %f658, 0f40000000, %f663;
	neg.f32 	%f665, %f650;
	add.rn.f32 	%f666, %f658, %f665;
	neg.f32 	%f667, %f666;
	add.rn.f32 	%f668, %f657, %f667;
	fma.rn.f32 	%f669, %f668, 0f40000000, %f664;
	add.f32 	%f670, %f662, %f669;
	setp.gt.f32 	%p77, %f661, 0f00000000;
	selp.b32 	%r297, 0, -2097152000, %p77;
	setp.neu.f32 	%p78, %f80, 0f00000000;
	setp.neu.f32 	%p79, %f81, 0f7F800000;
	setp.lt.f32 	%p80, %f660, 0f00000000;
	selp.f32 	%f671, 0f00000000, 0f7F800000, %p80;
	abs.f32 	%f672, %f660;
	setp.gt.f32 	%p81, %f672, 0f43180000;
	cvt.rzi.s32.f32 	%r298, %f661;
	shl.b32 	%r299, %r298, 23;
	sub.s32 	%r300, %r299, %r297;
	mov.b32 	%f673, %r300;
	add.s32 	%r301, %r297, 2130706432;
	mov.b32 	%f674, %r301;
	fma.rn.f32 	%f675, %f670, 0f391FCB8E, 0f3AAF85ED;
	fma.rn.f32 	%f676, %f675, %f670, 0f3C1D9856;
	fma.rn.f32 	%f677, %f676, %f670, 0f3D6357BB;
	fma.rn.f32 	%f678, %f677, %f670, 0f3E75FDEC;
	fma.rn.f32 	%f679, %f678, %f670, 0f3F317218;
	fma.rn.f32 	%f680, %f679, %f670, 0f3F800000;
	mul.f32 	%f681, %f680, %f674;
	mul.f32 	%f682, %f681, %f673;
	selp.f32 	%f1330, %f671, %f682, %p81;
	and.pred  	%p82, %p78, %p79;
	@%p82 bra 	$L__BB0_76;
	add.f32 	%f683, %f80, %f80;
	mov.b32 	%r302, %f683;
	and.b32  	%r303, %r302, 2147483647;
	mov.b32 	%f1330, %r303;
	bra.uni 	$L__BB0_76;
$L__BB0_69:
	ld.const.f32 	%f65, [%rd4+28];
	ld.shared.f32 	%f551, [%r54+12];
	ld.shared.f32 	%f552, [%r55+12];
	sub.f32 	%f66, %f551, %f552;
	abs.f32 	%f67, %f66;
	setp.eq.f32 	%p62, %f66, 0f3F800000;
	mov.f32 	%f1323, 0f3F800000;
	@%p62 bra 	$L__BB0_74;
	setp.nan.f32 	%p63, %f67, %f67;
	@%p63 bra 	$L__BB0_73;
	setp.lt.f32 	%p64, %f67, 0f00800000;
	mul.f32 	%f553, %f67, 0f4B800000;
	selp.f32 	%f554, %f553, %f67, %p64;
	mov.b32 	%r264, %f554;
	add.s32 	%r265, %r264, -1060439283;
	and.b32  	%r266, %r265, -8388608;
	sub.s32 	%r267, %r264, %r266;
	mov.b32 	%f555, %r267;
	cvt.rn.f32.s32 	%f556, %r266;
	selp.f32 	%f557, 0fC1C00000, 0f00000000, %p64;
	fma.rn.f32 	%f558, %f556, 0f34000000, %f557;
	add.f32 	%f559, %f555, 0fBF800000;
	add.f32 	%f560, %f555, 0f3F800000;
	rcp.approx.ftz.f32 	%f561, %f560;
	add.f32 	%f562, %f559, %f559;
	mul.f32 	%f563, %f562, %f561;
	mul.f32 	%f564, %f563, %f563;
	neg.f32 	%f565, %f563;
	sub.f32 	%f566, %f559, %f563;
	add.f32 	%f567, %f566, %f566;
	fma.rn.f32 	%f568, %f565, %f559, %f567;
	mul.rn.f32 	%f569, %f561, %f568;
	fma.rn.f32 	%f570, %f564, 0f3A2C32E4, 0f3B52E7DB;
	fma.rn.f32 	%f571, %f570, %f564, 0f3C93BB73;
	fma.rn.f32 	%f572, %f571, %f564, 0f3DF6384F;
	mul.rn.f32 	%f573, %f572, %f564;
	fma.rn.f32 	%f574, %f563, 0f3FB8AA3B, %f558;
	mul.f32 	%f575, %f573, 0f40400000;
	sub.f32 	%f576, %f558, %f574;
	fma.rn.f32 	%f577, %f563, 0f3FB8AA3B, %f576;
	fma.rn.f32 	%f578, %f569, 0f3FB8AA3B, %f577;
	fma.rn.f32 	%f579, %f563, 0f32A55E34, %f578;
	fma.rn.f32 	%f580, %f575, %f569, %f579;
	fma.rn.f32 	%f581, %f573, %f563, %f580;
	add.rn.f32 	%f582, %f574, %f581;
	mov.f32 	%f583, 0f40000000;
	mul.rn.f32 	%f584, %f582, %f583;
	cvt.rni.f32.f32 	%f585, %f584;
	sub.f32 	%f586, %f584, %f585;
	neg.f32 	%f587, %f584;
	fma.rn.f32 	%f588, %f582, 0f40000000, %f587;
	neg.f32 	%f589, %f574;
	add.rn.f32 	%f590, %f582, %f589;
	neg.f32 	%f591, %f590;
	add.rn.f32 	%f592, %f581, %f591;
	fma.rn.f32 	%f593, %f592, 0f40000000, %f588;
	add.f32 	%f594, %f586, %f593;
	setp.gt.f32 	%p65, %f585, 0f00000000;
	selp.b32 	%r268, 0, -2097152000, %p65;
	setp.neu.f32 	%p66, %f66, 0f00000000;
	setp.neu.f32 	%p67, %f67, 0f7F800000;
	setp.lt.f32 	%p68, %f584, 0f00000000;
	selp.f32 	%f595, 0f00000000, 0f7F800000, %p68;
	abs.f32 	%f596, %f584;
	setp.gt.f32 	%p69, %f596, 0f43180000;
	cvt.rzi.s32.f32 	%r269, %f585;
	shl.b32 	%r270, %r269, 23;
	sub.s32 	%r271, %r270, %r268;
	mov.b32 	%f597, %r271;
	add.s32 	%r272, %r268, 2130706432;
	mov.b32 	%f598, %r272;
	fma.rn.f32 	%f599, %f594, 0f391FCB8E, 0f3AAF85ED;
	fma.rn.f32 	%f600, %f599, %f594, 0f3C1D9856;
	fma.rn.f32 	%f601, %f600, %f594, 0f3D6357BB;
	fma.rn.f32 	%f602, %f601, %f594, 0f3E75FDEC;
	fma.rn.f32 	%f603, %f602, %f594, 0f3F317218;
	fma.rn.f32 	%f604, %f603, %f594, 0f3F800000;
	mul.f32 	%f605, %f604, %f598;
	mul.f32 	%f606, %f605, %f597;
	selp.f32 	%f1323, %f595, %f606, %p69;
	and.pred  	%p70, %p66, %p67;
	@%p70 bra 	$L__BB0_74;
	add.f32 	%f607, %f66, %f66;
	mov.b32 	%r273, %f607;
	and.b32  	%r274, %r273, 2147483647;
	mov.b32 	%f1323, %r274;
	bra.uni 	$L__BB0_74;
$L__BB0_73:
	mov.f32 	%f608, 0f40000000;
	add.rn.f32 	%f1323, %f66, %f608;
$L__BB0_74:
	fma.rn.f32 	%f1321, %f65, %f1323, %f1321;
	add.s32 	%r520, %r520, 2;
	bra.uni 	$L__BB0_46;
$L__BB0_75:
	mov.f32 	%f684, 0f40000000;
	add.rn.f32 	%f1330, %f80, %f684;
$L__BB0_76:
	fma.rn.f32 	%f1329, %f79, %f1330, %f1329;
	setp.ne.s32 	%p83, %r524, 2;
	@%p83 bra 	$L__BB0_94;
	add.s32 	%r523, %r523, 1;
	setp.ne.s32 	%p93, %r523, 3;
	@%p93 bra 	$L__BB0_64;
	neg.f32 	%f744, %f1329;
	div.rn.f32 	%f745, %f744, %f217;
	fma.rn.f32 	%f746, %f745, 0f3BBB989D, 0f3F000000;
	cvt.sat.f32.f32 	%f747, %f746;
	mov.f32 	%f748, 0f4B400001;
	mov.f32 	%f749, 0f437C0000;
	fma.rm.f32 	%f750, %f747, %f749, %f748;
	add.f32 	%f751, %f750, 0fCB40007F;
	neg.f32 	%f752, %f751;
	fma.rn.f32 	%f753, %f745, 0f3FB8AA3B, %f752;
	fma.rn.f32 	%f754, %f745, 0f32A57060, %f753;
	mov.b32 	%r315, %f750;
	shl.b32 	%r316, %r315, 23;
	mov.b32 	%f755, %r316;
	ex2.approx.ftz.f32 	%f756, %f754;
	mul.f32 	%f757, %f756, %f755;
	add.f32 	%f1375, %f1375, %f757;
	shl.b32 	%r317, %r522, 2;
	add.s32 	%r318, %r61, %r317;
	ld.shared.f32 	%f758, [%r318+296];
	fma.rn.f32 	%f1374, %f757, %f758, %f1374;
	add.s32 	%r522, %r522, 1;
	setp.ne.s32 	%p94, %r522, 32;
	@%p94 bra 	$L__BB0_63;
	add.s32 	%r521, %r521, 1;
	setp.ne.s32 	%p95, %r521, 32;
	@%p95 bra 	$L__BB0_62;
	mov.b32 	%r525, 0;
	mov.pred 	%p193, -1;
	mov.u64 	%rd43, gaussDistW;
$L__BB0_81:
	mov.pred 	%p1, %p193;
	mov.b32 	%r526, 0;
	mov.pred 	%p194, -1;
$L__BB0_82:
	mov.pred 	%p2, %p194;
	setp.eq.s32 	%p98, %r5, %r525;
	setp.eq.s32 	%p99, %r3, %r526;
	and.pred  	%p100, %p99, %p98;
	@%p100 bra 	$L__BB0_163;
	mul.lo.s32 	%r321, %r8, 144;
	mad.lo.s32 	%r322, %r7, 2304, %r321;
	mov.u32 	%r323, _ZZ3nlmPKfPfifE15foreignBlockImg;
	add.s32 	%r527, %r323, %r322;
	add.s32 	%r528, %r9, -256;
	shl.b32 	%r78, %r526, 5;
	mov.u32 	%r529, %r9;
$L__BB0_84:
	add.s32 	%r82, %r528, 256;
	setp.ge.u32 	%p101, %r82, %r10;
	@%p101 bra 	$L__BB0_86;
	mul.hi.u32 	%r324, %r529, 954437177;
	shr.u32 	%r325, %r324, 3;
	shl.b32 	%r326, %r525, 5;
	add.s32 	%r327, %r326, %r528;
	mad.lo.s32 	%r328, %r325, -36, %r327;
	add.s32 	%r329, %r78, %r325;
	mad.lo.s32 	%r330, %r1, %r329, %r328;
	add.s32 	%r331, %r330, 256;
	mul.wide.s32 	%rd40, %r331, 4;
	add.s64 	%rd41, %rd1, %rd40;
	ld.global.f32 	%f759, [%rd41];
	mad.lo.s32 	%r332, %r325, -5180, %r527;
	st.shared.f32 	[%r332], %f759;
$L__BB0_86:
	add.s32 	%r529, %r529, 256;
	add.s32 	%r527, %r527, 36864;
	setp.lt.u32 	%p102, %r82, 1040;
	mov.u32 	%r528, %r82;
	@%p102 bra 	$L__BB0_84;
	bar.sync 	0;
	mov.b32 	%r530, 0;
$L__BB0_88:
	mov.u32 	%r335, _ZZ3nlmPKfPfifE15foreignBlockImg;
	mad.lo.s32 	%r86, %r530, 144, %r335;
	add.s32 	%r87, %r86, 288;
	mov.b32 	%r531, 0;
$L__BB0_89:
	mov.f32 	%f1353, 0f00000000;
	mov.b32 	%r532, -2;
$L__BB0_90:
	add.s32 	%r90, %r532, 24;
	add.s32 	%r338, %r8, %r532;
	mov.u32 	%r339, _ZZ3nlmPKfPfifE8blockImg;
	mad.lo.s32 	%r340, %r338, 144, %r339;
	add.s32 	%r91, %r340, 288;
	mad.lo.s32 	%r341, %r532, 144, %r86;
	add.s32 	%r92, %r341, 288;
	mov.b32 	%r533, -2;
$L__BB0_91:
	mad.lo.s32 	%r342, %r533, 7, %r90;
	mul.wide.s32 	%rd42, %r342, 4;
	add.s64 	%rd6, %rd43, %rd42;
	ld.const.f32 	%f119, [%rd6];
	add.s32 	%r343, %r7, %r533;
	shl.b32 	%r344, %r343, 2;
	add.s32 	%r94, %r91, %r344;
	ld.shared.f32 	%f762, [%r94+8];
	add.s32 	%r345, %r531, %r533;
	shl.b32 	%r346, %r345, 2;
	add.s32 	%r95, %r92, %r346;
	ld.shared.f32 	%f763, [%r95+8];
	sub.f32 	%f120, %f762, %f763;
	abs.f32 	%f121, %f120;
	setp.eq.f32 	%p103, %f120, 0f3F800000;
	mov.f32 	%f1354, 0f3F800000;
	@%p103 bra 	$L__BB0_102;
	setp.num.f32 	%p104, %f121, %f121;
	@%p104 bra 	$L__BB0_100;
	mov.f32 	%f819, 0f40000000;
	add.rn.f32 	%f1354, %f120, %f819;
	bra.uni 	$L__BB0_102;
$L__BB0_94:
	ld.const.f32 	%f89, [%rd5+28];
	ld.shared.f32 	%f686, [%r68+12];
	ld.shared.f32 	%f687, [%r69+12];
	sub.f32 	%f90, %f686, %f687;
	abs.f32 	%f91, %f90;
	setp.eq.f32 	%p84, %f90, 0f3F800000;
	mov.f32 	%f1331, 0f3F800000;
	@%p84 bra 	$L__BB0_99;
	setp.nan.f32 	%p85, %f91, %f91;
	@%p85 bra 	$L__BB0_98;
	setp.lt.f32 	%p86, %f91, 0f00800000;
	mul.f32 	%f688, %f91, 0f4B800000;
	selp.f32 	%f689, %f688, %f91, %p86;
	mov.b32 	%r304, %f689;
	add.s32 	%r305, %r304, -1060439283;
	and.b32  	%r306, %r305, -8388608;
	sub.s32 	%r307, %r304, %r306;
	mov.b32 	%f690, %r307;
	cvt.rn.f32.s32 	%f691, %r306;
	selp.f32 	%f692, 0fC1C00000, 0f00000000, %p86;
	fma.rn.f32 	%f693, %f691, 0f34000000, %f692;
	add.f32 	%f694, %f690, 0fBF800000;
	add.f32 	%f695, %f690, 0f3F800000;
	rcp.approx.ftz.f32 	%f696, %f695;
	add.f32 	%f697, %f694, %f694;
	mul.f32 	%f698, %f697, %f696;
	mul.f32 	%f699, %f698, %f698;
	neg.f32 	%f700, %f698;
	sub.f32 	%f701, %f694, %f698;
	add.f32 	%f702, %f701, %f701;
	fma.rn.f32 	%f703, %f700, %f694, %f702;
	mul.rn.f32 	%f704, %f696, %f703;
	fma.rn.f32 	%f705, %f699, 0f3A2C32E4, 0f3B52E7DB;
	fma.rn.f32 	%f706, %f705, %f699, 0f3C93BB73;
	fma.rn.f32 	%f707, %f706, %f699, 0f3DF6384F;
	mul.rn.f32 	%f708, %f707, %f699;
	fma.rn.f32 	%f709, %f698, 0f3FB8AA3B, %f693;
	mul.f32 	%f710, %f708, 0f40400000;
	sub.f32 	%f711, %f693, %f709;
	fma.rn.f32 	%f712, %f698, 0f3FB8AA3B, %f711;
	fma.rn.f32 	%f713, %f704, 0f3FB8AA3B, %f712;
	fma.rn.f32 	%f714, %f698, 0f32A55E34, %f713;
	fma.rn.f32 	%f715, %f710, %f704, %f714;
	fma.rn.f32 	%f716, %f708, %f698, %f715;
	add.rn.f32 	%f717, %f709, %f716;
	mov.f32 	%f718, 0f40000000;
	mul.rn.f32 	%f719, %f717, %f718;
	cvt.rni.f32.f32 	%f720, %f719;
	sub.f32 	%f721, %f719, %f720;
	neg.f32 	%f722, %f719;
	fma.rn.f32 	%f723, %f717, 0f40000000, %f722;
	neg.f32 	%f724, %f709;
	add.rn.f32 	%f725, %f717, %f724;
	neg.f32 	%f726, %f725;
	add.rn.f32 	%f727, %f716, %f726;
	fma.rn.f32 	%f728, %f727, 0f40000000, %f723;
	add.f32 	%f729, %f721, %f728;
	setp.gt.f32 	%p87, %f720, 0f00000000;
	selp.b32 	%r308, 0, -2097152000, %p87;
	setp.neu.f32 	%p88, %f90, 0f00000000;
	setp.neu.f32 	%p89, %f91, 0f7F800000;
	setp.lt.f32 	%p90, %f719, 0f00000000;
	selp.f32 	%f730, 0f00000000, 0f7F800000, %p90;
	abs.f32 	%f731, %f719;
	setp.gt.f32 	%p91, %f731, 0f43180000;
	cvt.rzi.s32.f32 	%r309, %f720;
	shl.b32 	%r310, %r309, 23;
	sub.s32 	%r311, %r310, %r308;
	mov.b32 	%f732, %r311;
	add.s32 	%r312, %r308, 2130706432;
	mov.b32 	%f733, %r312;
	fma.rn.f32 	%f734, %f729, 0f391FCB8E, 0f3AAF85ED;
	fma.rn.f32 	%f735, %f734, %f729, 0f3C1D9856;
	fma.rn.f32 	%f736, %f735, %f729, 0f3D6357BB;
	fma.rn.f32 	%f737, %f736, %f729, 0f3E75FDEC;
	fma.rn.f32 	%f738, %f737, %f729, 0f3F317218;
	fma.rn.f32 	%f739, %f738, %f729, 0f3F800000;
	mul.f32 	%f740, %f739, %f733;
	mul.f32 	%f741, %f740, %f732;
	selp.f32 	%f1331, %f730, %f741, %p91;
	and.pred  	%p92, %p88, %p89;
	@%p92 bra 	$L__BB0_99;
	add.f32 	%f742, %f90, %f90;
	mov.b32 	%r313, %f742;
	and.b32  	%r314, %r313, 2147483647;
	mov.b32 	%f1331, %r314;
	bra.uni 	$L__BB0_99;
$L__BB0_98:
	mov.f32 	%f743, 0f40000000;
	add.rn.f32 	%f1331, %f90, %f743;
$L__BB0_99:
	fma.rn.f32 	%f1329, %f89, %f1331, %f1329;
	add.s32 	%r524, %r524, 2;
	bra.uni 	$L__BB0_65;
$L__BB0_100:
	setp.lt.f32 	%p105, %f121, 0f00800000;
	mul.f32 	%f764, %f121, 0f4B800000;
	selp.f32 	%f765, %f764, %f121, %p105;
	mov.b32 	%r347, %f765;
	add.s32 	%r348, %r347, -1060439283;
	and.b32  	%r349, %r348, -8388608;
	sub.s32 	%r350, %r347, %r349;
	mov.b32 	%f766, %r350;
	cvt.rn.f32.s32 	%f767, %r349;
	selp.f32 	%f768, 0fC1C00000, 0f00000000, %p105;
	fma.rn.f32 	%f769, %f767, 0f34000000, %f768;
	add.f32 	%f770, %f766, 0fBF800000;
	add.f32 	%f771, %f766, 0f3F800000;
	rcp.approx.ftz.f32 	%f772, %f771;
	add.f32 	%f773, %f770, %f770;
	mul.f32 	%f774, %f773, %f772;
	mul.f32 	%f775, %f774, %f774;
	neg.f32 	%f776, %f774;
	sub.f32 	%f777, %f770, %f774;
	add.f32 	%f778, %f777, %f777;
	fma.rn.f32 	%f779, %f776, %f770, %f778;
	mul.rn.f32 	%f780, %f772, %f779;
	fma.rn.f32 	%f781, %f775, 0f3A2C32E4, 0f3B52E7DB;
	fma.rn.f32 	%f782, %f781, %f775, 0f3C93BB73;
	fma.rn.f32 	%f783, %f782, %f775, 0f3DF6384F;
	mul.rn.f32 	%f784, %f783, %f775;
	fma.rn.f32 	%f785, %f774, 0f3FB8AA3B, %f769;
	mul.f32 	%f786, %f784, 0f40400000;
	sub.f32 	%f787, %f769, %f785;
	fma.rn.f32 	%f788, %f774, 0f3FB8AA3B, %f787;
	fma.rn.f32 	%f789, %f780, 0f3FB8AA3B, %f788;
	fma.rn.f32 	%f790, %f774, 0f32A55E34, %f789;
	fma.rn.f32 	%f791, %f786, %f780, %f790;
	fma.rn.f32 	%f792, %f784, %f774, %f791;
	add.rn.f32 	%f793, %f785, %f792;
	mov.f32 	%f794, 0f40000000;
	mul.rn.f32 	%f795, %f793, %f794;
	cvt.rni.f32.f32 	%f796, %f795;
	sub.f32 	%f797, %f795, %f796;
	neg.f32 	%f798, %f795;
	fma.rn.f32 	%f799, %f793, 0f40000000, %f798;
	neg.f32 	%f800, %f785;
	add.rn.f32 	%f801, %f793, %f800;
	neg.f32 	%f802, %f801;
	add.rn.f32 	%f803, %f792, %f802;
	fma.rn.f32 	%f804, %f803, 0f40000000, %f799;
	add.f32 	%f805, %f797, %f804;
	setp.gt.f32 	%p106, %f796, 0f00000000;
	selp.b32 	%r351, 0, -2097152000, %p106;
	setp.neu.f32 	%p107, %f120, 0f00000000;
	setp.neu.f32 	%p108, %f121, 0f7F800000;
	setp.lt.f32 	%p109, %f795, 0f00000000;
	selp.f32 	%f806, 0f00000000, 0f7F800000, %p109;
	abs.f32 	%f807, %f795;
	setp.gt.f32 	%p110, %f807, 0f43180000;
	cvt.rzi.s32.f32 	%r352, %f796;
	shl.b32 	%r353, %r352, 23;
	sub.s32 	%r354, %r353, %r351;
	mov.b32 	%f808, %r354;
	add.s32 	%r355, %r351, 2130706432;
	mov.b32 	%f809, %r355;
	fma.rn.f32 	%f810, %f805, 0f391FCB8E, 0f3AAF85ED;
	fma.rn.f32 	%f811, %f810, %f805, 0f3C1D9856;
	fma.rn.f32 	%f812, %f811, %f805, 0f3D6357BB;
	fma.rn.f32 	%f813, %f812, %f805, 0f3E75FDEC;
	fma.rn.f32 	%f814, %f813, %f805, 0f3F317218;
	fma.rn.f32 	%f815, %f814, %f805, 0f3F800000;
	mul.f32 	%f816, %f815, %f809;
	mul.f32 	%f817, %f816, %f808;
	selp.f32 	%f1354, %f806, %f817, %p110;
	and.pred  	%p111, %p107, %p108;
	@%p111 bra 	$L__BB0_102;
	add.f32 	%f818, %f120, %f120;
	mov.b32 	%r356, %f818;
	and.b32  	%r357, %r356, 2147483647;
	mov.b32 	%f1354, %r357;
$L__BB0_102:
	fma.rn.f32 	%f1353, %f119, %f1354, %f1353;
	setp.eq.s32 	%p112, %r533, 2;
	@%p112 bra 	$L__BB0_109;
	ld.const.f32 	%f127, [%rd6+28];
	ld.shared.f32 	%f821, [%r94+12];
	ld.shared.f32 	%f822, [%r95+12];
	sub.f32 	%f128, %f821, %f822;
	abs.f32 	%f129, %f128;
	setp.eq.f32 	%p113, %f128, 0f3F800000;
	mov.f32 	%f1355, 0f3F800000;
	@%p113 bra 	$L__BB0_108;
	setp.nan.f32 	%p114, %f129, %f129;
	@%p114 bra 	$L__BB0_107;
	setp.lt.f32 	%p115, %f129, 0f00800000;
	mul.f32 	%f823, %f129, 0f4B800000;
	selp.f32 	%f824, %f823, %f129, %p115;
	mov.b32 	%r358, %f824;
	add.s32 	%r359, %r358, -1060439283;
	and.b32  	%r360, %r359, -8388608;
	sub.s32 	%r361, %r358, %r360;
	mov.b32 	%f825, %r361;
	cvt.rn.f32.s32 	%f826, %r360;
	selp.f32 	%f827, 0fC1C00000, 0f00000000, %p115;
	fma.rn.f32 	%f828, %f826, 0f34000000, %f827;
	add.f32 	%f829, %f825, 0fBF800000;
	add.f32 	%f830, %f825, 0f3F800000;
	rcp.approx.ftz.f32 	%f831, %f830;
	add.f32 	%f832, %f829, %f829;
	mul.f32 	%f833, %f832, %f831;
	mul.f32 	%f834, %f833, %f833;
	neg.f32 	%f835, %f833;
	sub.f32 	%f836, %f829, %f833;
	add.f32 	%f837, %f836, %f836;
	fma.rn.f32 	%f838, %f835, %f829, %f837;
	mul.rn.f32 	%f839, %f831, %f838;
	fma.rn.f32 	%f840, %f834, 0f3A2C32E4, 0f3B52E7DB;
	fma.rn.f32 	%f841, %f840, %f834, 0f3C93BB73;
	fma.rn.f32 	%f842, %f841, %f834, 0f3DF6384F;
	mul.rn.f32 	%f843, %f842, %f834;
	fma.rn.f32 	%f844, %f833, 0f3FB8AA3B, %f828;
	mul.f32 	%f845, %f843, 0f40400000;
	sub.f32 	%f846, %f828, %f844;
	fma.rn.f32 	%f847, %f833, 0f3FB8AA3B, %f846;
	fma.rn.f32 	%f848, %f839, 0f3FB8AA3B, %f847;
	fma.rn.f32 	%f849, %f833, 0f32A55E34, %f848;
	fma.rn.f32 	%f850, %f845, %f839, %f849;
	fma.rn.f32 	%f851, %f843, %f833, %f850;
	add.rn.f32 	%f852, %f844, %f851;
	mov.f32 	%f853, 0f40000000;
	mul.rn.f32 	%f854, %f852, %f853;
	cvt.rni.f32.f32 	%f855, %f854;
	sub.f32 	%f856, %f854, %f855;
	neg.f32 	%f857, %f854;
	fma.rn.f32 	%f858, %f852, 0f40000000, %f857;
	neg.f32 	%f859, %f844;
	add.rn.f32 	%f860, %f852, %f859;
	neg.f32 	%f861, %f860;
	add.rn.f32 	%f862, %f851, %f861;
	fma.rn.f32 	%f863, %f862, 0f40000000, %f858;
	add.f32 	%f864, %f856, %f863;
	setp.gt.f32 	%p116, %f855, 0f00000000;
	selp.b32 	%r362, 0, -2097152000, %p116;
	setp.neu.f32 	%p117, %f128, 0f00000000;
	setp.neu.f32 	%p118, %f129, 0f7F800000;
	setp.lt.f32 	%p119, %f854, 0f00000000;
	selp.f32 	%f865, 0f00000000, 0f7F800000, %p119;
	abs.f32 	%f866, %f854;
	setp.gt.f32 	%p120, %f866, 0f43180000;
	cvt.rzi.s32.f32 	%r363, %f855;
	shl.b32 	%r364, %r363, 23;
	sub.s32 	%r365, %r364, %r362;
	mov.b32 	%f867, %r365;
	add.s32 	%r366, %r362, 2130706432;
	mov.b32 	%f868, %r366;
	fma.rn.f32 	%f869, %f864, 0f391FCB8E, 0f3AAF85ED;
	fma.rn.f32 	%f870, %f869, %f864, 0f3C1D9856;
	fma.rn.f32 	%f871, %f870, %f864, 0f3D6357BB;
	fma.rn.f32 	%f872, %f871, %f864, 0f3E75FDEC;
	fma.rn.f32 	%f873, %f872, %f864, 0f3F317218;
	fma.rn.f32 	%f874, %f873, %f864, 0f3F800000;
	mul.f32 	%f875, %f874, %f868;
	mul.f32 	%f876, %f875, %f867;
	selp.f32 	%f1355, %f865, %f876, %p120;
	and.pred  	%p121, %p117, %p118;
	@%p121 bra 	$L__BB0_108;
	add.f32 	%f877, %f128, %f128;
	mov.b32 	%r367, %f877;
	and.b32  	%r368, %r367, 2147483647;
	mov.b32 	%f1355, %r368;
	bra.uni 	$L__BB0_108;
$L__BB0_107:
	mov.f32 	%f878, 0f40000000;
	add.rn.f32 	%f1355, %f128, %f878;
$L__BB0_108:
	fma.rn.f32 	%f1353, %f127, %f1355, %f1353;
	add.s32 	%r533, %r533, 2;
	bra.uni 	$L__BB0_91;
$L__BB0_109:
	add.s32 	%r532, %r532, 1;
	setp.ne.s32 	%p122, %r532, 3;
	@%p122 bra 	$L__BB0_90;
	neg.f32 	%f879, %f1353;
	div.rn.f32 	%f880, %f879, %f217;
	fma.rn.f32 	%f881, %f880, 0f3BBB989D, 0f3F000000;
	cvt.sat.f32.f32 	%f882, %f881;
	mov.f32 	%f883, 0f4B400001;
	mov.f32 	%f884, 0f437C0000;
	fma.rm.f32 	%f885, %f882, %f884, %f883;
	add.f32 	%f886, %f885, 0fCB40007F;
	neg.f32 	%f887, %f886;
	fma.rn.f32 	%f888, %f880, 0f3FB8AA3B, %f887;
	fma.rn.f32 	%f889, %f880, 0f32A57060, %f888;
	mov.b32 	%r369, %f885;
	shl.b32 	%r370, %r369, 23;
	mov.b32 	%f890, %r370;
	ex2.approx.ftz.f32 	%f891, %f889;
	mul.f32 	%f892, %f891, %f890;
	add.f32 	%f1351, %f1351, %f892;
	shl.b32 	%r371, %r531, 2;
	add.s32 	%r372, %r87, %r371;
	ld.shared.f32 	%f893, [%r372+8];
	fma.rn.f32 	%f1350, %f892, %f893, %f1350;
	add.s32 	%r531, %r531, 1;
	setp.ne.s32 	%p123, %r531, 32;
	@%p123 bra 	$L__BB0_89;
	add.s32 	%r530, %r530, 1;
	setp.ne.s32 	%p124, %r530, 32;
	@%p124 bra 	$L__BB0_88;
	mov.b32 	%r534, 0;
$L__BB0_113:
	mov.u32 	%r375, _ZZ3nlmPKfPfifE15foreignBlockImg;
	mad.lo.s32 	%r101, %r534, 144, %r375;
	add.s32 	%r102, %r101, 288;
	mov.b32 	%r535, 0;
$L__BB0_114:
	mov.f32 	%f1361, 0f00000000;
	mov.b32 	%r536, -2;
$L__BB0_115:
	add.s32 	%r105, %r536, 24;
	add.s32 	%r378, %r35, %r536;
	mov.u32 	%r379, _ZZ3nlmPKfPfifE8blockImg;
	mad.lo.s32 	%r380, %r378, 144, %r379;
	add.s32 	%r106, %r380, 288;
	mad.lo.s32 	%r381, %r536, 144, %r101;
	add.s32 	%r107, %r381, 288;
	mov.b32 	%r537, -2;
$L__BB0_116:
	mad.lo.s32 	%r382, %r537, 7, %r105;
	mul.wide.s32 	%rd44, %r382, 4;
	add.s64 	%rd7, %rd43, %rd44;
	ld.const.f32 	%f143, [%rd7];
	add.s32 	%r383, %r7, %r537;
	shl.b32 	%r384, %r383, 2;
	add.s32 	%r109, %r106, %r384;
	ld.shared.f32 	%f896, [%r109+8];
	add.s32 	%r385, %r535, %r537;
	shl.b32 	%r386, %r385, 2;
	add.s32 	%r110, %r107, %r386;
	ld.shared.f32 	%f897, [%r110+8];
	sub.f32 	%f144, %f896, %f897;
	abs.f32 	%f145, %f144;
	setp.eq.f32 	%p125, %f144, 0f3F800000;
	mov.f32 	%f1362, 0f3F800000;
	@%p125 bra 	$L__BB0_121;
	setp.nan.f32 	%p126, %f145, %f145;
	@%p126 bra 	$L__BB0_120;
	setp.lt.f32 	%p127, %f145, 0f00800000;
	mul.f32 	%f898, %f145, 0f4B800000;
	selp.f32 	%f899, %f898, %f145, %p127;
	mov.b32 	%r387, %f899;
	add.s32 	%r388, %r387, -1060439283;
	and.b32  	%r389, %r388, -8388608;
	sub.s32 	%r390, %r387, %r389;
	mov.b32 	%f900, %r390;
	cvt.rn.f32.s32 	%f901, %r389;
	selp.f32 	%f902, 0fC1C00000, 0f00000000, %p127;
	fma.rn.f32 	%f903, %f901, 0f34000000, %f902;
	add.f32 	%f904, %f900, 0fBF800000;
	add.f32 	%f905, %f900, 0f3F800000;
	rcp.approx.ftz.f32 	%f906, %f905;
	add.f32 	%f907, %f904, %f904;
	mul.f32 	%f908, %f907, %f906;
	mul.f32 	%f909, %f908, %f908;
	neg.f32 	%f910, %f908;
	sub.f32 	%f911, %f904, %f908;
	add.f32 	%f912, %f911, %f911;
	fma.rn.f32 	%f913, %f910, %f904, %f912;
	mul.rn.f32 	%f914, %f906, %f913;
	fma.rn.f32 	%f915, %f909, 0f3A2C32E4, 0f3B52E7DB;
	fma.rn.f32 	%f916, %f915, %f909, 0f3C93BB73;
	fma.rn.f32 	%f917, %f916, %f909, 0f3DF6384F;
	mul.rn.f32 	%f918, %f917, %f909;
	fma.rn.f32 	%f919, %f908, 0f3FB8AA3B, %f903;
	mul.f32 	%f920, %f918, 0f40400000;
	sub.f32 	%f921, %f903, %f919;
	fma.rn.f32 	%f922, %f908, 0f3FB8AA3B, %f921;
	fma.rn.f32 	%f923, %f914, 0f3FB8AA3B, %f922;
	fma.rn.f32 	%f924, %f908, 0f32A55E34, %f923;
	fma.rn.f32 	%f925, %f920, %f914, %f924;
	fma.rn.f32 	%f926, %f918, %f908, %f925;
	add.rn.f32 	%f927, %f919, %f926;
	mov.f32 	%f928, 0f40000000;
	mul.rn.f32 	%f929, %f927, %f928;
	cvt.rni.f32.f32 	%f930, %f929;
	sub.f32 	%f931, %f929, %f930;
	neg.f32 	%f932, %f929;
	fma.rn.f32 	%f933, %f927, 0f40000000, %f932;
	neg.f32 	%f934, %f919;
	add.rn.f32 	%f935, %f927, %f934;
	neg.f32 	%f936, %f935;
	add.rn.f32 	%f937, %f926, %f936;
	fma.rn.f32 	%f938, %f937, 0f40000000, %f933;
	add.f32 	%f939, %f931, %f938;
	setp.gt.f32 	%p128, %f930, 0f00000000;
	selp.b32 	%r391, 0, -2097152000, %p128;
	setp.neu.f32 	%p129, %f144, 0f00000000;
	setp.neu.f32 	%p130, %f145, 0f7F800000;
	setp.lt.f32 	%p131, %f929, 0f00000000;
	selp.f32 	%f940, 0f00000000, 0f7F800000, %p131;
	abs.f32 	%f941, %f929;
	setp.gt.f32 	%p132, %f941, 0f43180000;
	cvt.rzi.s32.f32 	%r392, %f930;
	shl.b32 	%r393, %r392, 23;
	sub.s32 	%r394, %r393, %r391;
	mov.b32 	%f942, %r394;
	add.s32 	%r395, %r391, 2130706432;
	mov.b32 	%f943, %r395;
	fma.rn.f32 	%f944, %f939, 0f391FCB8E, 0f3AAF85ED;
	fma.rn.f32 	%f945, %f944, %f939, 0f3C1D9856;
	fma.rn.f32 	%f946, %f945, %f939, 0f3D6357BB;
	fma.rn.f32 	%f947, %f946, %f939, 0f3E75FDEC;
	fma.rn.f32 	%f948, %f947, %f939, 0f3F317218;
	fma.rn.f32 	%f949, %f948, %f939, 0f3F800000;
	mul.f32 	%f950, %f949, %f943;
	mul.f32 	%f951, %f950, %f942;
	selp.f32 	%f1362, %f940, %f951, %p132;
	and.pred  	%p133, %p129, %p130;
	@%p133 bra 	$L__BB0_121;
	add.f32 	%f952, %f144, %f144;
	mov.b32 	%r396, %f952;
	and.b32  	%r397, %r396, 2147483647;
	mov.b32 	%f1362, %r397;
	bra.uni 	$L__BB0_121;
$L__BB0_120:
	mov.f32 	%f953, 0f40000000;
	add.rn.f32 	%f1362, %f144, %f953;
$L__BB0_121:
	fma.rn.f32 	%f1361, %f143, %f1362, %f1361;
	setp.ne.s32 	%p134, %r537, 2;
	@%p134 bra 	$L__BB0_133;
	add.s32 	%r536, %r536, 1;
	setp.ne.s32 	%p144, %r536, 3;
	@%p144 bra 	$L__BB0_115;
	neg.f32 	%f1013, %f1361;
	div.rn.f32 	%f1014, %f1013, %f217;
	fma.rn.f32 	%f1015, %f1014, 0f3BBB989D, 0f3F000000;
	cvt.sat.f32.f32 	%f1016, %f1015;
	mov.f32 	%f1017, 0f4B400001;
	mov.f32 	%f1018, 0f437C0000;
	fma.rm.f32 	%f1019, %f1016, %f1018, %f1017;
	add.f32 	%f1020, %f1019, 0fCB40007F;
	neg.f32 	%f1021, %f1020;
	fma.rn.f32 	%f1022, %f1014, 0f3FB8AA3B, %f1021;
	fma.rn.f32 	%f1023, %f1014, 0f32A57060, %f1022;
	mov.b32 	%r409, %f1019;
	shl.b32 	%r410, %r409, 23;
	mov.b32 	%f1024, %r410;
	ex2.approx.ftz.f32 	%f1025, %f1023;
	mul.f32 	%f1026, %f1025, %f1024;
	add.f32 	%f1359, %f1359, %f1026;
	shl.b32 	%r411, %r535, 2;
	add.s32 	%r412, %r102, %r411;
	ld.shared.f32 	%f1027, [%r412+8];
	fma.rn.f32 	%f1358, %f1026, %f1027, %f1358;
	add.s32 	%r535, %r535, 1;
	setp.ne.s32 	%p145, %r535, 32;
	@%p145 bra 	$L__BB0_114;
	add.s32 	%r534, %r534, 1;
	setp.ne.s32 	%p146, %r534, 32;
	@%p146 bra 	$L__BB0_113;
	mov.b32 	%r538, 0;
$L__BB0_126:
	mov.u32 	%r415, _ZZ3nlmPKfPfifE15foreignBlockImg;
	mad.lo.s32 	%r116, %r538, 144, %r415;
	add.s32 	%r117, %r116, 288;
	mov.b32 	%r539, 0;
$L__BB0_127:
	mov.f32 	%f1369, 0f00000000;
	mov.b32 	%r540, -2;
$L__BB0_128:
	add.s32 	%r120, %r540, 24;
	add.s32 	%r418, %r8, %r540;
	mov.u32 	%r419, _ZZ3nlmPKfPfifE8blockImg;
	mad.lo.s32 	%r420, %r418, 144, %r419;
	add.s32 	%r121, %r420, 288;
	mad.lo.s32 	%r421, %r540, 144, %r116;
	add.s32 	%r122, %r421, 288;
	mov.b32 	%r541, -2;
$L__BB0_129:
	mad.lo.s32 	%r422, %r541, 7, %r120;
	mul.wide.s32 	%rd46, %r422, 4;
	add.s64 	%rd8, %rd43, %rd46;
	ld.const.f32 	%f167, [%rd8];
	add.s32 	%r423, %r53, %r541;
	shl.b32 	%r424, %r423, 2;
	add.s32 	%r124, %r121, %r424;
	ld.shared.f32 	%f1030, [%r124+8];
	add.s32 	%r425, %r539, %r541;
	shl.b32 	%r426, %r425, 2;
	add.s32 	%r125, %r122, %r426;
	ld.shared.f32 	%f1031, [%r125+8];
	sub.f32 	%f168, %f1030, %f1031;
	abs.f32 	%f169, %f168;
	setp.eq.f32 	%p147, %f168, 0f3F800000;
	mov.f32 	%f1370, 0f3F800000;
	@%p147 bra 	$L__BB0_140;
	setp.nan.f32 	%p148, %f169, %f169;
	@%p148 bra 	$L__BB0_139;
	setp.lt.f32 	%p149, %f169, 0f00800000;
	mul.f32 	%f1032, %f169, 0f4B800000;
	selp.f32 	%f1033, %f1032, %f169, %p149;
	mov.b32 	%r427, %f1033;
	add.s32 	%r428, %r427, -1060439283;
	and.b32  	%r429, %r428, -8388608;
	sub.s32 	%r430, %r427, %r429;
	mov.b32 	%f1034, %r430;
	cvt.rn.f32.s32 	%f1035, %r429;
	selp.f32 	%f1036, 0fC1C00000, 0f00000000, %p149;
	fma.rn.f32 	%f1037, %f1035, 0f34000000, %f1036;
	add.f32 	%f1038, %f1034, 0fBF800000;
	add.f32 	%f1039, %f1034, 0f3F800000;
	rcp.approx.ftz.f32 	%f1040, %f1039;
	add.f32 	%f1041, %f1038, %f1038;
	mul.f32 	%f1042, %f1041, %f1040;
	mul.f32 	%f1043, %f1042, %f1042;
	neg.f32 	%f1044, %f1042;
	sub.f32 	%f1045, %f1038, %f1042;
	add.f32 	%f1046, %f1045, %f1045;
	fma.rn.f32 	%f1047, %f1044, %f1038, %f1046;
	mul.rn.f32 	%f1048, %f1040, %f1047;
	fma.rn.f32 	%f1049, %f1043, 0f3A2C32E4, 0f3B52E7DB;
	fma.rn.f32 	%f1050, %f1049, %f1043, 0f3C93BB73;
	fma.rn.f32 	%f1051, %f1050, %f1043, 0f3DF6384F;
	mul.rn.f32 	%f1052, %f1051, %f1043;
	fma.rn.f32 	%f1053, %f1042, 0f3FB8AA3B, %f1037;
	mul.f32 	%f1054, %f1052, 0f40400000;
	sub.f32 	%f1055, %f1037, %f1053;
	fma.rn.f32 	%f1056, %f1042, 0f3FB8AA3B, %f1055;
	fma.rn.f32 	%f1057, %f1048, 0f3FB8AA3B, %f1056;
	fma.rn.f32 	%f1058, %f1042, 0f32A55E34, %f1057;
	fma.rn.f32 	%f1059, %f1054, %f1048, %f1058;
	fma.rn.f32 	%f1060, %f1052, %f1042, %f1059;
	add.rn.f32 	%f1061, %f1053, %f1060;
	mov.f32 	%f1062, 0f40000000;
	mul.rn.f32 	%f1063, %f1061, %f1062;
	cvt.rni.f32.f32 	%f1064, %f1063;
	sub.f32 	%f1065, %f1063, %f1064;
	neg.f32 	%f1066, %f1063;
	fma.rn.f32 	%f1067, %f1061, 0f40000000, %f1066;
	neg.f32 	%f1068, %f1053;
	add.rn.f32 	%f1069, %f1061, %f1068;
	neg.f32 	%f1070, %f1069;
	add.rn.f32 	%f1071, %f1060, %f1070;
	fma.rn.f32 	%f1072, %f1071, 0f40000000, %f1067;
	add.f32 	%f1073, %f1065, %f1072;
	setp.gt.f32 	%p150, %f1064, 0f00000000;
	selp.b32 	%r431, 0, -2097152000, %p150;
	setp.neu.f32 	%p151, %f168, 0f00000000;
	setp.neu.f32 	%p152, %f169, 0f7F800000;
	setp.lt.f32 	%p153, %f1063, 0f00000000;
	selp.f32 	%f1074, 0f00000000, 0f7F800000, %p153;
	abs.f32 	%f1075, %f1063;
	setp.gt.f32 	%p154, %f1075, 0f43180000;
	cvt.rzi.s32.f32 	%r432, %f1064;
	shl.b32 	%r433, %r432, 23;
	sub.s32 	%r434, %r433, %r431;
	mov.b32 	%f1076, %r434;
	add.s32 	%r435, %r431, 2130706432;
	mov.b32 	%f1077, %r435;
	fma.rn.f32 	%f1078, %f1073, 0f391FCB8E, 0f3AAF85ED;
	fma.rn.f32 	%f1079, %f1078, %f1073, 0f3C1D9856;
	fma.rn.f32 	%f1080, %f1079, %f1073, 0f3D6357BB;
	fma.rn.f32 	%f1081, %f1080, %f1073, 0f3E75FDEC;
	fma.rn.f32 	%f1082, %f1081, %f1073, 0f3F317218;
	fma.rn.f32 	%f1083, %f1082, %f1073, 0f3F800000;
	mul.f32 	%f1084, %f1083, %f1077;
	mul.f32 	%f1085, %f1084, %f1076;
	selp.f32 	%f1370, %f1074, %f1085, %p154;
	and.pred  	%p155, %p151, %p152;
	@%p155 bra 	$L__BB0_140;
	add.f32 	%f1086, %f168, %f168;
	mov.b32 	%r436, %f1086;
	and.b32  	%r437, %r436, 2147483647;
	mov.b32 	%f1370, %r437;
	bra.uni 	$L__BB0_140;
$L__BB0_133:
	ld.const.f32 	%f153, [%rd7+28];
	ld.shared.f32 	%f955, [%r109+12];
	ld.shared.f32 	%f956, [%r110+12];
	sub.f32 	%f154, %f955, %f956;
	abs.f32 	%f155, %f154;
	setp.eq.f32 	%p135, %f154, 0f3F800000;
	mov.f32 	%f1363, 0f3F800000;
	@%p135 bra 	$L__BB0_138;
	setp.nan.f32 	%p136, %f155, %f155;
	@%p136 bra 	$L__BB0_137;
	setp.lt.f32 	%p137, %f155, 0f00800000;
	mul.f32 	%f957, %f155, 0f4B800000;
	selp.f32 	%f958, %f957, %f155, %p137;
	mov.b32 	%r398, %f958;
	add.s32 	%r399, %r398, -1060439283;
	and.b32  	%r400, %r399, -8388608;
	sub.s32 	%r401, %r398, %r400;
	mov.b32 	%f959, %r401;
	cvt.rn.f32.s32 	%f960, %r400;
	selp.f32 	%f961, 0fC1C00000, 0f00000000, %p137;
	fma.rn.f32 	%f962, %f960, 0f34000000, %f961;
	add.f32 	%f963, %f959, 0fBF800000;
	add.f32 	%f964, %f959, 0f3F800000;
	rcp.approx.ftz.f32 	%f965, %f964;
	add.f32 	%f966, %f963, %f963;
	mul.f32 	%f967, %f966, %f965;
	mul.f32 	%f968, %f967, %f967;
	neg.f32 	%f969, %f967;
	sub.f32 	%f970, %f963, %f967;
	add.f32 	%f971, %f970, %f970;
	fma.rn.f32 	%f972, %f969, %f963, %f971;
	mul.rn.f32 	%f973, %f965, %f972;
	fma.rn.f32 	%f974, %f968, 0f3A2C32E4, 0f3B52E7DB;
	fma.rn.f32 	%f975, %f974, %f968, 0f3C93BB73;
	fma.rn.f32 	%f976, %f975, %f968, 0f3DF6384F;
	mul.rn.f32 	%f977, %f976, %f968;
	fma.rn.f32 	%f978, %f967, 0f3FB8AA3B, %f962;
	mul.f32 	%f979, %f977, 0f40400000;
	sub.f32 	%f980, %f962, %f978;
	fma.rn.f32 	%f981, %f967, 0f3FB8AA3B, %f980;
	fma.rn.f32 	%f982, %f973, 0f3FB8AA3B, %f981;
	fma.rn.f32 	%f983, %f967, 0f32A55E34, %f982;
	fma.rn.f32 	%f984, %f979, %f973, %f983;
	fma.rn.f32 	%f985, %f977, %f967, %f984;
	add.rn.f32 	%f986, %f978, %f985;
	mov.f32 	%f987, 0f40000000;
	mul.rn.f32 	%f988, %f986, %f987;
	cvt.rni.f32.f32 	%f989, %f988;
	sub.f32 	%f990, %f988, %f989;
	neg.f32 	%f991, %f988;
	fma.rn.f32 	%f992, %f986, 0f40000000, %f991;
	neg.f32 	%f993, %f978;
	add.rn.f32 	%f994, %f986, %f993;
	neg.f32 	%f995, %f994;
	add.rn.f32 	%f996, %f985, %f995;
	fma.rn.f32 	%f997, %f996, 0f40000000, %f992;
	add.f32 	%f998, %f990, %f997;
	setp.gt.f32 	%p138, %f989, 0f00000000;
	selp.b32 	%r402, 0, -2097152000, %p138;
	setp.neu.f32 	%p139, %f154, 0f00000000;
	setp.neu.f32 	%p140, %f155, 0f7F800000;
	setp.lt.f32 	%p141, %f988, 0f00000000;
	selp.f32 	%f999, 0f00000000, 0f7F800000, %p141;
	abs.f32 	%f1000, %f988;
	setp.gt.f32 	%p142, %f1000, 0f43180000;
	cvt.rzi.s32.f32 	%r403, %f989;
	shl.b32 	%r404, %r403, 23;
	sub.s32 	%r405, %r404, %r402;
	mov.b32 	%f1001, %r405;
	add.s32 	%r406, %r402, 2130706432;
	mov.b32 	%f1002, %r406;
	fma.rn.f32 	%f1003, %f998, 0f391FCB8E, 0f3AAF85ED;
	fma.rn.f32 	%f1004, %f1003, %f998, 0f3C1D9856;
	fma.rn.f32 	%f1005, %f1004, %f998, 0f3D6357BB;
	fma.rn.f32 	%f1006, %f1005, %f998, 0f3E75FDEC;
	fma.rn.f32 	%f1007, %f1006, %f998, 0f3F317218;
	fma.rn.f32 	%f1008, %f1007, %f998, 0f3F800000;
	mul.f32 	%f1009, %f1008, %f1002;
	mul.f32 	%f1010, %f1009, %f1001;
	selp.f32 	%f1363, %f999, %f1010, %p142;
	and.pred  	%p143, %p139, %p140;
	@%p143 bra 	$L__BB0_138;
	add.f32 	%f1011, %f154, %f154;
	mov.b32 	%r407, %f1011;
	and.b32  	%r408, %r407, 2147483647;
	mov.b32 	%f1363, %r408;
	bra.uni 	$L__BB0_138;
$L__BB0_137:
	mov.f32 	%f1012, 0f40000000;
	add.rn.f32 	%f1363, %f154, %f1012;
$L__BB0_138:
	fma.rn.f32 	%f1361, %f153, %f1363, %f1361;
	add.s32 	%r537, %r537, 2;
	bra.uni 	$L__BB0_116;
$L__BB0_139:
	mov.f32 	%f1087, 0f40000000;
	add.rn.f32 	%f1370, %f168, %f1087;
$L__BB0_140:
	fma.rn.f32 	%f1369, %f167, %f1370, %f1369;
	setp.ne.s32 	%p156, %r541, 2;
	@%p156 bra 	$L__BB0_152;
	add.s32 	%r540, %r540, 1;
	setp.ne.s32 	%p166, %r540, 3;
	@%p166 bra 	$L__BB0_128;
	neg.f32 	%f1147, %f1369;
	div.rn.f32 	%f1148, %f1147, %f217;
	fma.rn.f32 	%f1149, %f1148, 0f3BBB989D, 0f3F000000;
	cvt.sat.f32.f32 	%f1150, %f1149;
	mov.f32 	%f1151, 0f4B400001;
	mov.f32 	%f1152, 0f437C0000;
	fma.rm.f32 	%f1153, %f1150, %f1152, %f1151;
	add.f32 	%f1154, %f1153, 0fCB40007F;
	neg.f32 	%f1155, %f1154;
	fma.rn.f32 	%f1156, %f1148, 0f3FB8AA3B, %f1155;
	fma.rn.f32 	%f1157, %f1148, 0f32A57060, %f1156;
	mov.b32 	%r449, %f1153;
	shl.b32 	%r450, %r449, 23;
	mov.b32 	%f1158, %r450;
	ex2.approx.ftz.f32 	%f1159, %f1157;
	mul.f32 	%f1160, %f1159, %f1158;
	add.f32 	%f1367, %f1367, %f1160;
	shl.b32 	%r451, %r539, 2;
	add.s32 	%r452, %r117, %r451;
	ld.shared.f32 	%f1161, [%r452+8];
	fma.rn.f32 	%f1366, %f1160, %f1161, %f1366;
	add.s32 	%r539, %r539, 1;
	setp.ne.s32 	%p167, %r539, 32;
	@%p167 bra 	$L__BB0_127;
	add.s32 	%r538, %r538, 1;
	setp.ne.s32 	%p168, %r538, 32;
	@%p168 bra 	$L__BB0_126;
	mov.b32 	%r542, 0;
$L__BB0_145:
	mov.u32 	%r455, _ZZ3nlmPKfPfifE15foreignBlockImg;
	mad.lo.s32 	%r131, %r542, 144, %r455;
	add.s32 	%r132, %r131, 288;
	mov.b32 	%r543, 0;
$L__BB0_146:
	mov.f32 	%f1377, 0f00000000;
	mov.b32 	%r544, -2;
$L__BB0_147:
	add.s32 	%r135, %r544, 24;
	add.s32 	%r458, %r35, %r544;
	mov.u32 	%r459, _ZZ3nlmPKfPfifE8blockImg;
	mad.lo.s32 	%r460, %r458, 144, %r459;
	add.s32 	%r136, %r460, 288;
	mad.lo.s32 	%r461, %r544, 144, %r131;
	add.s32 	%r137, %r461, 288;
	mov.b32 	%r545, -2;
$L__BB0_148:
	mad.lo.s32 	%r462, %r545, 7, %r135;
	mul.wide.s32 	%rd48, %r462, 4;
	add.s64 	%rd9, %rd43, %rd48;
	ld.const.f32 	%f191, [%rd9];
	add.s32 	%r463, %r53, %r545;
	shl.b32 	%r464, %r463, 2;
	add.s32 	%r139, %r136, %r464;
	ld.shared.f32 	%f1164, [%r139+8];
	add.s32 	%r465, %r543, %r545;
	shl.b32 	%r466, %r465, 2;
	add.s32 	%r140, %r137, %r466;
	ld.shared.f32 	%f1165, [%r140+8];
	sub.f32 	%f192, %f1164, %f1165;
	abs.f32 	%f193, %f192;
	setp.eq.f32 	%p169, %f192, 0f3F800000;
	mov.f32 	%f1378, 0f3F800000;
	@%p169 bra 	$L__BB0_159;
	setp.nan.f32 	%p170, %f193, %f193;
	@%p170 bra 	$L__BB0_158;
	setp.lt.f32 	%p171, %f193, 0f00800000;
	mul.f32 	%f1166, %f193, 0f4B800000;
	selp.f32 	%f1167, %f1166, %f193, %p171;
	mov.b32 	%r467, %f1167;
	add.s32 	%r468, %r467, -1060439283;
	and.b32  	%r469, %r468, -8388608;
	sub.s32 	%r470, %r467, %r469;
	mov.b32 	%f1168, %r470;
	cvt.rn.f32.s32 	%f1169, %r469;
	selp.f32 	%f1170, 0fC1C00000, 0f00000000, %p171;
	fma.rn.f32 	%f1171, %f1169, 0f34000000, %f1170;
	add.f32 	%f1172, %f1168, 0fBF800000;
	add.f32 	%f1173, %f1168, 0f3F800000;
	rcp.approx.ftz.f32 	%f1174, %f1173;
	add.f32 	%f1175, %f1172, %f1172;
	mul.f32 	%f1176, %f1175, %f1174;
	mul.f32 	%f1177, %f1176, %f1176;
	neg.f32 	%f1178, %f1176;
	sub.f32 	%f1179, %f1172, %f1176;
	add.f32 	%f1180, %f1179, %f1179;
	fma.rn.f32 	%f1181, %f1178, %f1172, %f1180;
	mul.rn.f32 	%f1182, %f1174, %f1181;
	fma.rn.f32 	%f1183, %f1177, 0f3A2C32E4, 0f3B52E7DB;
	fma.rn.f32 	%f1184, %f1183, %f1177, 0f3C93BB73;
	fma.rn.f32 	%f1185, %f1184, %f1177, 0f3DF6384F;
	mul.rn.f32 	%f1186, %f1185, %f1177;
	fma.rn.f32 	%f1187, %f1176, 0f3FB8AA3B, %f1171;
	mul.f32 	%f1188, %f1186, 0f40400000;
	sub.f32 	%f1189, %f1171, %f1187;
	fma.rn.f32 	%f1190, %f1176, 0f3FB8AA3B, %f1189;
	fma.rn.f32 	%f1191, %f1182, 0f3FB8AA3B, %f1190;
	fma.rn.f32 	%f1192, %f1176, 0f32A55E34, %f1191;
	fma.rn.f32 	%f1193, %f1188, %f1182, %f1192;
	fma.rn.f32 	%f1194, %f1186, %f1176, %f1193;
	add.rn.f32 	%f1195, %f1187, %f1194;
	mov.f32 	%f1196, 0f40000000;
	mul.rn.f32 	%f1197, %f1195, %f1196;
	cvt.rni.f32.f32 	%f1198, %f1197;
	sub.f32 	%f1199, %f1197, %f1198;
	neg.f32 	%f1200, %f1197;
	fma.rn.f32 	%f1201, %f1195, 0f40000000, %f1200;
	neg.f32 	%f1202, %f1187;
	add.rn.f32 	%f1203, %f1195, %f1202;
	neg.f32 	%f1204, %f1203;
	add.rn.f32 	%f1205, %f1194, %f1204;
	fma.rn.f32 	%f1206, %f1205, 0f40000000, %f1201;
	add.f32 	%f1207, %f1199, %f1206;
	setp.gt.f32 	%p172, %f1198, 0f00000000;
	selp.b32 	%r471, 0, -2097152000, %p172;
	setp.neu.f32 	%p173, %f192, 0f00000000;
	setp.neu.f32 	%p174, %f193, 0f7F800000;
	setp.lt.f32 	%p175, %f1197, 0f00000000;
	selp.f32 	%f1208, 0f00000000, 0f7F800000, %p175;
	abs.f32 	%f1209, %f1197;
	setp.gt.f32 	%p176, %f1209, 0f43180000;
	cvt.rzi.s32.f32 	%r472, %f1198;
	shl.b32 	%r473, %r472, 23;
	sub.s32 	%r474, %r473, %r471;
	mov.b32 	%f1210, %r474;
	add.s32 	%r475, %r471, 2130706432;
	mov.b32 	%f1211, %r475;
	fma.rn.f32 	%f1212, %f1207, 0f391FCB8E, 0f3AAF85ED;
	fma.rn.f32 	%f1213, %f1212, %f1207, 0f3C1D9856;
	fma.rn.f32 	%f1214, %f1213, %f1207, 0f3D6357BB;
	fma.rn.f32 	%f1215, %f1214, %f1207, 0f3E75FDEC;
	fma.rn.f32 	%f1216, %f1215, %f1207, 0f3F317218;
	fma.rn.f32 	%f1217, %f1216, %f1207, 0f3F800000;
	mul.f32 	%f1218, %f1217, %f1211;
	mul.f32 	%f1219, %f1218, %f1210;
	selp.f32 	%f1378, %f1208, %f1219, %p176;
	and.pred  	%p177, %p173, %p174;
	@%p177 bra 	$L__BB0_159;
	add.f32 	%f1220, %f192, %f192;
	mov.b32 	%r476, %f1220;
	and.b32  	%r477, %r476, 2147483647;
	mov.b32 	%f1378, %r477;
	bra.uni 	$L__BB0_159;
$L__BB0_152:
	ld.const.f32 	%f177, [%rd8+28];
	ld.shared.f32 	%f1089, [%r124+12];
	ld.shared.f32 	%f1090, [%r125+12];
	sub.f32 	%f178, %f1089, %f1090;
	abs.f32 	%f179, %f178;
	setp.eq.f32 	%p157, %f178, 0f3F800000;
	mov.f32 	%f1371, 0f3F800000;
	@%p157 bra 	$L__BB0_157;
	setp.nan.f32 	%p158, %f179, %f179;
	@%p158 bra 	$L__BB0_156;
	setp.lt.f32 	%p159, %f179, 0f00800000;
	mul.f32 	%f1091, %f179, 0f4B800000;
	selp.f32 	%f1092, %f1091, %f179, %p159;
	mov.b32 	%r438, %f1092;
	add.s32 	%r439, %r438, -1060439283;
	and.b32  	%r440, %r439, -8388608;
	sub.s32 	%r441, %r438, %r440;
	mov.b32 	%f1093, %r441;
	cvt.rn.f32.s32 	%f1094, %r440;
	selp.f32 	%f1095, 0fC1C00000, 0f00000000, %p159;
	fma.rn.f32 	%f1096, %f1094, 0f34000000, %f1095;
	add.f32 	%f1097, %f1093, 0fBF800000;
	add.f32 	%f1098, %f1093, 0f3F800000;
	rcp.approx.ftz.f32 	%f1099, %f1098;
	add.f32 	%f1100, %f1097, %f1097;
	mul.f32 	%f1101, %f1100, %f1099;
	mul.f32 	%f1102, %f1101, %f1101;
	neg.f32 	%f1103, %f1101;
	sub.f32 	%f1104, %f1097, %f1101;
	add.f32 	%f1105, %f1104, %f1104;
	fma.rn.f32 	%f1106, %f1103, %f1097, %f1105;
	mul.rn.f32 	%f1107, %f1099, %f1106;
	fma.rn.f32 	%f1108, %f1102, 0f3A2C32E4, 0f3B52E7DB;
	fma.rn.f32 	%f1109, %f1108, %f1102, 0f3C93BB73;
	fma.rn.f32 	%f1110, %f1109, %f1102, 0f3DF6384F;
	mul.rn.f32 	%f1111, %f1110, %f1102;
	fma.rn.f32 	%f1112, %f1101, 0f3FB8AA3B, %f1096;
	mul.f32 	%f1113, %f1111, 0f40400000;
	sub.f32 	%f1114, %f1096, %f1112;
	fma.rn.f32 	%f1115, %f1101, 0f3FB8AA3B, %f1114;
	fma.rn.f32 	%f1116, %f1107, 0f3FB8AA3B, %f1115;
	fma.rn.f32 	%f1117, %f1101, 0f32A55E34, %f1116;
	fma.rn.f32 	%f1118, %f1113, %f1107, %f1117;
	fma.rn.f32 	%f1119, %f1111, %f1101, %f1118;
	add.rn.f32 	%f1120, %f1112, %f1119;
	mov.f32 	%f1121, 0f40000000;
	mul.rn.f32 	%f1122, %f1120, %f1121;
	cvt.rni.f32.f32 	%f1123, %f1122;
	sub.f32 	%f1124, %f1122, %f1123;
	neg.f32 	%f1125, %f1122;
	fma.rn.f32 	%f1126, %f1120, 0f40000000, %f1125;
	neg.f32 	%f1127, %f1112;
	add.rn.f32 	%f1128, %f1120, %f1127;
	neg.f32 	%f1129, %f1128;
	add.rn.f32 	%f1130, %f1119, %f1129;
	fma.rn.f32 	%f1131, %f1130, 0f40000000, %f1126;
	add.f32 	%f1132, %f1124, %f1131;
	setp.gt.f32 	%p160, %f1123, 0f00000000;
	selp.b32 	%r442, 0, -2097152000, %p160;
	setp.neu.f32 	%p161, %f178, 0f00000000;
	setp.neu.f32 	%p162, %f179, 0f7F800000;
	setp.lt.f32 	%p163, %f1122, 0f00000000;
	selp.f32 	%f1133, 0f00000000, 0f7F800000, %p163;
	abs.f32 	%f1134, %f1122;
	setp.gt.f32 	%p164, %f1134, 0f43180000;
	cvt.rzi.s32.f32 	%r443, %f1123;
	shl.b32 	%r444, %r443, 23;
	sub.s32 	%r445, %r444, %r442;
	mov.b32 	%f1135, %r445;
	add.s32 	%r446, %r442, 2130706432;
	mov.b32 	%f1136, %r446;
	fma.rn.f32 	%f1137, %f1132, 0f391FCB8E, 0f3AAF85ED;
	fma.rn.f32 	%f1138, %f1137, %f1132, 0f3C1D9856;
	fma.rn.f32 	%f1139, %f1138, %f1132, 0f3D6357BB;
	fma.rn.f32 	%f1140, %f1139, %f1132, 0f3E75FDEC;
	fma.rn.f32 	%f1141, %f1140, %f1132, 0f3F317218;
	fma.rn.f32 	%f1142, %f1141, %f1132, 0f3F800000;
	mul.f32 	%f1143, %f1142, %f1136;
	mul.f32 	%f1144, %f1143, %f1135;
	selp.f32 	%f1371, %f1133, %f1144, %p164;
	and.pred  	%p165, %p161, %p162;
	@%p165 bra 	$L__BB0_157;
	add.f32 	%f1145, %f178, %f178;
	mov.b32 	%r447, %f1145;
	and.b32  	%r448, %r447, 2147483647;
	mov.b32 	%f1371, %r448;
	bra.uni 	$L__BB0_157;
$L__BB0_156:
	mov.f32 	%f1146, 0f40000000;
	add.rn.f32 	%f1371, %f178, %f1146;
$L__BB0_157:
	fma.rn.f32 	%f1369, %f177, %f1371, %f1369;
	add.s32 	%r541, %r541, 2;
	bra.uni 	$L__BB0_129;
$L__BB0_158:
	mov.f32 	%f1221, 0f40000000;
	add.rn.f32 	%f1378, %f192, %f1221;
$L__BB0_159:
	fma.rn.f32 	%f1377, %f191, %f1378, %f1377;
	setp.ne.s32 	%p178, %r545, 2;
	@%p178 bra 	$L__BB0_166;
	add.s32 	%r544, %r544, 1;
	setp.ne.s32 	%p188, %r544, 3;
	@%p188 bra 	$L__BB0_147;
	neg.f32 	%f1281, %f1377;
	div.rn.f32 	%f1282, %f1281, %f217;
	fma.rn.f32 	%f1283, %f1282, 0f3BBB989D, 0f3F000000;
	cvt.sat.f32.f32 	%f1284, %f1283;
	mov.f32 	%f1285, 0f4B400001;
	mov.f32 	%f1286, 0f437C0000;
	fma.rm.f32 	%f1287, %f1284, %f1286, %f1285;
	add.f32 	%f1288, %f1287, 0fCB40007F;
	neg.f32 	%f1289, %f1288;
	fma.rn.f32 	%f1290, %f1282, 0f3FB8AA3B, %f1289;
	fma.rn.f32 	%f1291, %f1282, 0f32A57060, %f1290;
	mov.b32 	%r489, %f1287;
	shl.b32 	%r490, %r489, 23;
	mov.b32 	%f1292, %r490;
	ex2.approx.ftz.f32 	%f1293, %f1291;
	mul.f32 	%f1294, %f1293, %f1292;
	add.f32 	%f1375, %f1375, %f1294;
	shl.b32 	%r491, %r543, 2;
	add.s32 	%r492, %r132, %r491;
	ld.shared.f32 	%f1295, [%r492+8];
	fma.rn.f32 	%f1374, %f1294, %f1295, %f1374;
	add.s32 	%r543, %r543, 1;
	setp.ne.s32 	%p189, %r543, 32;
	@%p189 bra 	$L__BB0_146;
	add.s32 	%r542, %r542, 1;
	setp.eq.s32 	%p190, %r542, 32;
	@%p190 bra 	$L__BB0_163;
	bra.uni 	$L__BB0_145;
$L__BB0_163:
	mov.b32 	%r526, 1;
	mov.pred 	%p194, 0;
	@%p2 bra 	$L__BB0_82;
	mov.b32 	%r525, 1;
	mov.pred 	%p193, 0;
	@%p1 bra 	$L__BB0_81;
	ld.param.u32 	%r507, [_Z3nlmPKfPfif_param_2];
	ld.param.u64 	%rd59, [_Z3nlmPKfPfif_param_1];
	mov.u32 	%r495, %ctaid.y;
	shl.b32 	%r496, %r495, 5;
	add.s32 	%r497, %r496, %r7;
	mov.u32 	%r498, %ctaid.x;
	shl.b32 	%r499, %r498, 5;
	add.s32 	%r500, %r499, %r8;
	cvta.to.global.u64 	%rd50, %rd59;
	div.rn.f32 	%f1296, %f1350, %f1351;
	mad.lo.s32 	%r501, %r497, %r507, %r500;
	mul.wide.u32 	%rd51, %r501, 4;
	add.s64 	%rd52, %rd50, %rd51;
	st.global.f32 	[%rd52], %f1296;
	div.rn.f32 	%f1297, %f1358, %f1359;
	add.s32 	%r502, %r501, %r2;
	mul.wide.u32 	%rd53, %r502, 4;
	add.s64 	%rd54, %rd50, %rd53;
	st.global.f32 	[%rd54], %f1297;
	div.rn.f32 	%f1298, %f1366, %f1367;
	add.s32 	%r503, %r497, %r13;
	mad.lo.s32 	%r504, %r503, %r507, %r500;
	mul.wide.u32 	%rd55, %r504, 4;
	add.s64 	%rd56, %rd50, %rd55;
	st.global.f32 	[%rd56], %f1298;
	div.rn.f32 	%f1299, %f1374, %f1375;
	add.s32 	%r505, %r504, %r2;
	mul.wide.u32 	%rd57, %r505, 4;
	add.s64 	%rd58, %rd50, %rd57;
	st.global.f32 	[%rd58], %f1299;
	ret;
$L__BB0_166:
	ld.const.f32 	%f201, [%rd9+28];
	ld.shared.f32 	%f1223, [%r139+12];
	ld.shared.f32 	%f1224, [%r140+12];
	sub.f32 	%f202, %f1223, %f1224;
	abs.f32 	%f203, %f202;
	setp.eq.f32 	%p179, %f202, 0f3F800000;
	mov.f32 	%f1379, 0f3F800000;
	@%p179 bra 	$L__BB0_171;
	setp.nan.f32 	%p180, %f203, %f203;
	@%p180 bra 	$L__BB0_170;
	setp.lt.f32 	%p181, %f203, 0f00800000;
	mul.f32 	%f1225, %f203, 0f4B800000;
	selp.f32 	%f1226, %f1225, %f203, %p181;
	mov.b32 	%r478, %f1226;
	add.s32 	%r479, %r478, -1060439283;
	and.b32  	%r480, %r479, -8388608;
	sub.s32 	%r481, %r478, %r480;
	mov.b32 	%f1227, %r481;
	cvt.rn.f32.s32 	%f1228, %r480;
	selp.f32 	%f1229, 0fC1C00000, 0f00000000, %p181;
	fma.rn.f32 	%f1230, %f1228, 0f34000000, %f1229;
	add.f32 	%f1231, %f1227, 0fBF800000;
	add.f32 	%f1232, %f1227, 0f3F800000;
	rcp.approx.ftz.f32 	%f1233, %f1232;
	add.f32 	%f1234, %f1231, %f1231;
	mul.f32 	%f1235, %f1234, %f1233;
	mul.f32 	%f1236, %f1235, %f1235;
	neg.f32 	%f1237, %f1235;
	sub.f32 	%f1238, %f1231, %f1235;
	add.f32 	%f1239, %f1238, %f1238;
	fma.rn.f32 	%f1240, %f1237, %f1231, %f1239;
	mul.rn.f32 	%f1241, %f1233, %f1240;
	fma.rn.f32 	%f1242, %f1236, 0f3A2C32E4, 0f3B52E7DB;
	fma.rn.f32 	%f1243, %f1242, %f1236, 0f3C93BB73;
	fma.rn.f32 	%f1244, %f1243, %f1236, 0f3DF6384F;
	mul.rn.f32 	%f1245, %f1244, %f1236;
	fma.rn.f32 	%f1246, %f1235, 0f3FB8AA3B, %f1230;
	mul.f32 	%f1247, %f1245, 0f40400000;
	sub.f32 	%f1248, %f1230, %f1246;
	fma.rn.f32 	%f1249, %f1235, 0f3FB8AA3B, %f1248;
	fma.rn.f32 	%f1250, %f1241, 0f3FB8AA3B, %f1249;
	fma.rn.f32 	%f1251, %f1235, 0f32A55E34, %f1250;
	fma.rn.f32 	%f1252, %f1247, %f1241, %f1251;
	fma.rn.f32 	%f1253, %f1245, %f1235, %f1252;
	add.rn.f32 	%f1254, %f1246, %f1253;
	mov.f32 	%f1255, 0f40000000;
	mul.rn.f32 	%f1256, %f1254, %f1255;
	cvt.rni.f32.f32 	%f1257, %f1256;
	sub.f32 	%f1258, %f1256, %f1257;
	neg.f32 	%f1259, %f1256;
	fma.rn.f32 	%f1260, %f1254, 0f40000000, %f1259;
	neg.f32 	%f1261, %f1246;
	add.rn.f32 	%f1262, %f1254, %f1261;
	neg.f32 	%f1263, %f1262;
	add.rn.f32 	%f1264, %f1253, %f1263;
	fma.rn.f32 	%f1265, %f1264, 0f40000000, %f1260;
	add.f32 	%f1266, %f1258, %f1265;
	setp.gt.f32 	%p182, %f1257, 0f00000000;
	selp.b32 	%r482, 0, -2097152000, %p182;
	setp.neu.f32 	%p183, %f202, 0f00000000;
	setp.neu.f32 	%p184, %f203, 0f7F800000;
	setp.lt.f32 	%p185, %f1256, 0f00000000;
	selp.f32 	%f1267, 0f00000000, 0f7F800000, %p185;
	abs.f32 	%f1268, %f1256;
	setp.gt.f32 	%p186, %f1268, 0f43180000;
	cvt.rzi.s32.f32 	%r483, %f1257;
	shl.b32 	%r484, %r483, 23;
	sub.s32 	%r485, %r484, %r482;
	mov.b32 	%f1269, %r485;
	add.s32 	%r486, %r482, 2130706432;
	mov.b32 	%f1270, %r486;
	fma.rn.f32 	%f1271, %f1266, 0f391FCB8E, 0f3AAF85ED;
	fma.rn.f32 	%f1272, %f1271, %f1266, 0f3C1D9856;
	fma.rn.f32 	%f1273, %f1272, %f1266, 0f3D6357BB;
	fma.rn.f32 	%f1274, %f1273, %f1266, 0f3E75FDEC;
	fma.rn.f32 	%f1275, %f1274, %f1266, 0f3F317218;
	fma.rn.f32 	%f1276, %f1275, %f1266, 0f3F800000;
	mul.f32 	%f1277, %f1276, %f1270;
	mul.f32 	%f1278, %f1277, %f1269;
	selp.f32 	%f1379, %f1267, %f1278, %p186;
	and.pred  	%p187, %p183, %p184;
	@%p187 bra 	$L__BB0_171;
	add.f32 	%f1279, %f202, %f202;
	mov.b32 	%r487, %f1279;
	and.b32  	%r488, %r487, 2147483647;
	mov.b32 	%f1379, %r488;
	bra.uni 	$L__BB0_171;
$L__BB0_170:
	mov.f32 	%f1280, 0f40000000;
	add.rn.f32 	%f1379, %f202, %f1280;
$L__BB0_171:
	fma.rn.f32 	%f1377, %f201, %f1379, %f1377;
	add.s32 	%r545, %r545, 2;
	bra.uni 	$L__BB0_148;

}


// ===== COMPILED SASS (sm_100) =====

	.target	sm_100

	.elftype	@"ET_EXEC"


//--------------------- .note.nv.tkinfo           --------------------------
	.section	.note.nv.tkinfo,"",@"SHT_NOTE"
	.sectionflags	@"SHF_NOTE_NV_TKINFO"
	.tkinfo
        /*0018*/ 	.word	0x00000002
        /*0030*/ 	.string	""
        /*0030*/ 	.string	"ptxas"
        /*0030*/ 	.string	"Cuda compilation tools, release 13.0, V13.0.88"
        /*0030*/ 	.string	"Build cuda_13.0.r13.0/compiler.36424714_0"
        /*0030*/ 	.string	"-arch sm_100 -m 64 "



//--------------------- .note.nv.cuinfo           --------------------------
	.section	.note.nv.cuinfo,"",@"SHT_NOTE"
	.sectionflags	@"SHF_NOTE_NV_CUINFO"
        /*0018*/ 	.short	0x0002
        /*001a*/ 	.short	0x0064
        /*001c*/ 	.short	0x0082
	.zero		2


//--------------------- .nv.info                  --------------------------
	.section	.nv.info,"",@"SHT_CUDA_INFO"
	.align	4


	//----- nvinfo : EIATTR_REGCOUNT
	.align		4
        /*0000*/ 	.byte	0x04, 0x2f
        /*0002*/ 	.short	(.L_7 - .L_6)
	.align		4
.L_6:
        /*0004*/ 	.word	index@(_Z3nlmPKfPfif)
        /*0008*/ 	.word	0x0000002f


	//----- nvinfo : EIATTR_FRAME_SIZE
	.align		4
.L_7:
        /*000c*/ 	.byte	0x04, 0x11
        /*000e*/ 	.short	(.L_9 - .L_8)
	.align		4
.L_8:
        /*0010*/ 	.word	index@($__internal_0_$__cuda_sm3x_div_rn_noftz_f32_slowpath)
        /*0014*/ 	.word	0x00000000


	//----- nvinfo : EIATTR_FRAME_SIZE
	.align		4
.L_9:
        /*0018*/ 	.byte	0x04, 0x11
        /*001a*/ 	.short	(.L_11 - .L_10)
	.align		4
.L_10:
        /*001c*/ 	.word	index@(_Z3nlmPKfPfif)
        /*0020*/ 	.word	0x00000000


	//----- nvinfo : EIATTR_MIN_STACK_SIZE
	.align		4
.L_11:
        /*0024*/ 	.byte	0x04, 0x12
        /*0026*/ 	.short	(.L_13 - .L_12)
	.align		4
.L_12:
        /*0028*/ 	.word	index@(_Z3nlmPKfPfif)
        /*002c*/ 	.word	0x00000000
.L_13:


//--------------------- .nv.compat                --------------------------
	.section	.nv.compat,"",@"SHT_CUDA_COMPAT_INFO"
	.align	4
        /*0000*/ 	.byte	0x02, 0x09, 0x00, 0x00, 0x02, 0x02, 0x01, 0x00, 0x02, 0x05, 0x05, 0x00, 0x03, 0x07, 0x01, 0x01
        /*0010*/ 	.byte	0x02, 0x03, 0x00, 0x00, 0x02, 0x06, 0x01, 0x00, 0x04, 0x0b, 0x08, 0x00, 0x01, 0x00, 0x00, 0x00
        /*0020*/ 	.byte	0x00, 0x00, 0x00, 0x00


//--------------------- .nv.info._Z3nlmPKfPfif    --------------------------
	.section	.nv.info._Z3nlmPKfPfif,"",@"SHT_CUDA_INFO"
	.sectionflags	@""
	.align	4


	//----- nvinfo : EIATTR_CUDA_API_VERSION
	.align		4
        /*0000*/ 	.byte	0x04, 0x37
        /*0002*/ 	.short	(.L_15 - .L_14)
.L_14:
        /*0004*/ 	.word	0x00000082


	//----- nvinfo : EIATTR_KPARAM_INFO
	.align		4
.L_15:
        /*0008*/ 	.byte	0x04, 0x17
        /*000a*/ 	.short	(.L_17 - .L_16)
.L_16:
        /*000c*/ 	.word	0x00000000
        /*0010*/ 	.short	0x0003
        /*0012*/ 	.short	0x0014
        /*0014*/ 	.byte	0x00, 0xf0, 0x11, 0x00


	//----- nvinfo : EIATTR_KPARAM_INFO
	.align		4
.L_17:
        /*0018*/ 	.byte	0x04, 0x17
        /*001a*/ 	.short	(.L_19 - .L_18)
.L_18:
        /*001c*/ 	.word	0x00000000
        /*0020*/ 	.short	0x0002
        /*0022*/ 	.short	0x0010
        /*0024*/ 	.byte	0x00, 0xf0, 0x11, 0x00


	//----- nvinfo : EIATTR_KPARAM_INFO
	.align		4
.L_19:
        /*0028*/ 	.byte	0x04, 0x17
        /*002a*/ 	.short	(.L_21 - .L_20)
.L_20:
        /*002c*/ 	.word	0x00000000
        /*0030*/ 	.short	0x0001
        /*0032*/ 	.short	0x0008
        /*0034*/ 	.byte	0x00, 0xf5, 0x21, 0x00


	//----- nvinfo : EIATTR_KPARAM_INFO
	.align		4
.L_21:
        /*0038*/ 	.byte	0x04, 0x17
        /*003a*/ 	.short	(.L_23 - .L_22)
.L_22:
        /*003c*/ 	.word	0x00000000
        /*0040*/ 	.short	0x0000
        /*0042*/ 	.short	0x0000
        /*0044*/ 	.byte	0x00, 0xf5, 0x21, 0x00


	//----- nvinfo : EIATTR_SPARSE_MMA_MASK
	.align		4
.L_23:
        /*0048*/ 	.byte	0x03, 0x50
        /*004a*/ 	.short	0x0000


	//----- nvinfo : EIATTR_MAXREG_COUNT
	.align		4
        /*004c*/ 	.byte	0x03, 0x1b
        /*004e*/ 	.short	0x00ff


	//----- nvinfo : EIATTR_NUM_BARRIERS
	.align		4
        /*0050*/ 	.byte	0x02, 0x4c
        /*0052*/ 	.byte	0x01
	.zero		1


	//----- nvinfo : EIATTR_EXTERNS
	.align		4
        /*0054*/ 	.byte	0x04, 0x0f
        /*0056*/ 	.short	(.L_25 - .L_24)


	//   ....[0]....
	.align		4
.L_24:
        /*0058*/ 	.word	index@(__assertfail)


	//----- nvinfo : EIATTR_MERCURY_ISA_VERSION
	.align		4
.L_25:
        /*005c*/ 	.byte	0x03, 0x5f
        /*005e*/ 	.short	0x0101


	//----- nvinfo : EIATTR_VRC_CTA_INIT_COUNT
	.align		4
        /*0060*/ 	.byte	0x02, 0x4a
	.zero		1
	.zero		1


	//----- nvinfo : EIATTR_SYSCALL_OFFSETS
	.align		4
        /*0064*/ 	.byte	0x04, 0x46
        /*0066*/ 	.short	(.L_27 - .L_26)


	//   ....[0]....
.L_26:
        /*0068*/ 	.word	0x00000130


	//   ....[1]....
        /*006c*/ 	.word	0x00000260


	//   ....[2]....
        /*0070*/ 	.word	0x000003b0


	//----- nvinfo : EIATTR_EXIT_INSTR_OFFSETS
	.align		4
.L_27:
        /*0074*/ 	.byte	0x04, 0x1c
        /*0076*/ 	.short	(.L_29 - .L_28)


	//   ....[0]....
.L_28:
        /*0078*/ 	.word	0x00008760


	//----- nvinfo : EIATTR_CRS_STACK_SIZE
	.align		4
.L_29:
        /*007c*/ 	.byte	0x04, 0x1e
        /*007e*/ 	.short	(.L_31 - .L_30)
.L_30:
        /*0080*/ 	.word	0x00000000


	//----- nvinfo : EIATTR_CBANK_PARAM_SIZE
	.align		4
.L_31:
        /*0084*/ 	.byte	0x03, 0x19
        /*0086*/ 	.short	0x0018


	//----- nvinfo : EIATTR_PARAM_CBANK
	.align		4
        /*0088*/ 	.byte	0x04, 0x0a
        /*008a*/ 	.short	(.L_33 - .L_32)
	.align		4
.L_32:
        /*008c*/ 	.word	index@(.nv.constant0._Z3nlmPKfPfif)
        /*0090*/ 	.short	0x0380
        /*0092*/ 	.short	0x0018


	//----- nvinfo : EIATTR_SW_WAR
	.align		4
.L_33:
        /*0094*/ 	.byte	0x04, 0x36
        /*0096*/ 	.short	(.L_35 - .L_34)
.L_34:
        /*0098*/ 	.word	0x00000008
.L_35:


//--------------------- .nv.callgraph             --------------------------
	.section	.nv.callgraph,"",@"SHT_CUDA_CALLGRAPH"
	.align	4
	.sectionentsize	8
	.align		4
        /*0000*/ 	.word	0x00000000
	.align		4
        /*0004*/ 	.word	0xffffffff
	.align		4
        /*0008*/ 	.word	index@(_Z3nlmPKfPfif)
	.align		4
        /*000c*/ 	.word	index@(__assertfail)
	.align		4
        /*0010*/ 	.word	0x00000000
	.align		4
        /*0014*/ 	.word	0xfffffffe
	.align		4
        /*0018*/ 	.word	0x00000000
	.align		4
        /*001c*/ 	.word	0xfffffffd
	.align		4
        /*0020*/ 	.word	0x00000000
	.align		4
        /*0024*/ 	.word	0xfffffffc


//--------------------- .nv.constant4             --------------------------
	.section	.nv.constant4,"a",@progbits
	.align	8
	.align		8
.nv.constant4:
        /*0000*/ 	.dword	__assertfail
	.align		8
        /*0008*/ 	.dword	__unnamed_1
	.align		8
        /*0010*/ 	.dword	$str$1
	.align		8
        /*0018*/ 	.dword	$str$2
	.align		8
        /*0020*/ 	.dword	$str$3
	.align		8
        /*0028*/ 	.dword	$str$4


//--------------------- .nv.constant3             --------------------------
	.section	.nv.constant3,"a",@progbits
	.align	4
.nv.constant3:
	.type		gaussDistW,@object
	.size		gaussDistW,(.L_0 - gaussDistW)
gaussDistW:
	.zero		196
.L_0:


//--------------------- .text._Z3nlmPKfPfif       --------------------------
	.section	.text._Z3nlmPKfPfif,"ax",@progbits
	.align	128
        .global         _Z3nlmPKfPfif
        .type           _Z3nlmPKfPfif,@function
        .size           _Z3nlmPKfPfif,(.L_x_140 - _Z3nlmPKfPfif)
        .other          _Z3nlmPKfPfif,@"STO_CUDA_ENTRY STV_DEFAULT"
_Z3nlmPKfPfif:
.text._Z3nlmPKfPfif:
[----:B------:R-:W0:Y:S01]  /*0000*/  LDC R1, c[0x0][0x37c] ;  /* 0x0000df00ff017b82 */ /* 0x000e220000000800 */
[----:B------:R-:W1:Y:S02]  /*0010*/  LDCU UR4, c[0x0][0x390] ;  /* 0x00007200ff0477ac */ /* 0x000e640008000800 */
[----:B-1----:R-:W-:-:S09]  /*0020*/  UISETP.NE.AND UP0, UPT, UR4, 0x40, UPT ;  /* 0x000000400400788c */ /* 0x002fd2000bf05270 */
[----:B------:R-:W-:Y:S05]  /*0030*/  BRA.U !UP0, `(.L_x_0) ;  /* 0x0000000108407547 */ /* 0x000fea000b800000 */
[----:B------:R-:W-:Y:S01]  /*0040*/  MOV R0, 0x0 ;  /* 0x0000000000007802 */ /* 0x000fe20000000f00 */
[----:B------:R-:W1:Y:S01]  /*0050*/  LDCU.64 UR4, c[0x4][0x18] ;  /* 0x01000300ff0477ac */ /* 0x000e620008000a00 */
[----:B------:R-:W-:Y:S01]  /*0060*/  HFMA2 R8, -RZ, RZ, 0, 4.589557647705078125e-06 ;  /* 0x0000004dff087431 */ /* 0x000fe200000001ff */
[----:B------:R-:W-:Y:S01]  /*0070*/  MOV R12, 0x1 ;  /* 0x00000001000c7802 */ /* 0x000fe20000000f00 */
[----:B------:R2:W3:Y:S01]  /*0080*/  LDC.64 R2, c[0x4][R0] ;  /* 0x0100000000027b82 */ /* 0x0004e20000000a00 */
[----:B------:R-:W4:Y:S01]  /*0090*/  LDCU.64 UR6, c[0x4][0x10] ;  /* 0x01000200ff0677ac */ /* 0x000f220008000a00 */
[----:B------:R-:W-:Y:S01]  /*00a0*/  HFMA2 R13, -RZ, RZ, 0, 0 ;  /* 0x00000000ff0d7431 */ /* 0x000fe200000001ff */
[----:B------:R-:W5:Y:S01]  /*00b0*/  LDCU.64 UR8, c[0x4][0x8] ;  /* 0x01000100ff0877ac */ /* 0x000f620008000a00 */
[----:B-1----:R-:W-:Y:S02]  /*00c0*/  MOV R4, UR4 ;  /* 0x0000000400047c02 */ /* 0x002fe40008000f00 */
[----:B------:R-:W-:-:S02]  /*00d0*/  MOV R5, UR5 ;  /* 0x0000000500057c02 */ /* 0x000fc40008000f00 */
[----:B----4-:R-:W-:Y:S02]  /*00e0*/  MOV R6, UR6 ;  /* 0x0000000600067c02 */ /* 0x010fe40008000f00 */
[----:B------:R-:W-:Y:S02]  /*00f0*/  MOV R7, UR7 ;  /* 0x0000000700077c02 */ /* 0x000fe40008000f00 */
[----:B-----5:R-:W-:Y:S02]  /*0100*/  MOV R10, UR8 ;  /* 0x00000008000a7c02 */ /* 0x020fe40008000f00 */
[----:B--2---:R-:W-:-:S07]  /*0110*/  MOV R11, UR9 ;  /* 0x00000009000b7c02 */ /* 0x004fce0008000f00 */
[----:B------:R-:W-:-:S07]  /*0120*/  LEPC R20, `(.L_x_0) ;  /* 0x000000001014794e */ /* 0x000fce0000000000 */
[----:B0--3--:R-:W-:Y:S05]  /*0130*/  CALL.ABS.NOINC R2 ;  /* 0x0000000002007343 */ /* 0x009fea0003c00000 */
.L_x_0:
[----:B------:R-:W1:Y:S02]  /*0140*/  LDCU UR4, c[0x0][0x370] ;  /* 0x00006e00ff0477ac */ /* 0x000e640008000800 */
[----:B-1----:R-:W-:-:S09]  /*0150*/  UISETP.NE.AND UP0, UPT, UR4, 0x2, UPT ;  /* 0x000000020400788c */ /* 0x002fd2000bf05270 */
[----:B------:R-:W-:Y:S05]  /*0160*/  BRA.U !UP0, `(.L_x_1) ;  /* 0x0000000108407547 */ /* 0x000fea000b800000 */
[----:B------:R-:W-:Y:S01]  /*0170*/  MOV R0, 0x0 ;  /* 0x0000000000007802 */ /* 0x000fe20000000f00 */
[----:B------:R-:W1:Y:S01]  /*0180*/  LDCU.64 UR4, c[0x4][0x20] ;  /* 0x01000400ff0477ac */ /* 0x000e620008000a00 */
[----:B------:R-:W-:Y:S01]  /*0190*/  HFMA2 R8, -RZ, RZ, 0, 4.708766937255859375e-06 ;  /* 0x0000004fff087431 */ /* 0x000fe200000001ff */
        /* <DEDUP_REMOVED lines=13> */
.L_x_1:
[----:B------:R-:W1:Y:S08]  /*0270*/  LDC R16, c[0x0][0x360] ;  /* 0x0000d800ff107b82 */ /* 0x000e700000000800 */
[----:B------:R-:W2:Y:S01]  /*0280*/  LDC R17, c[0x0][0x390] ;  /* 0x0000e400ff117b82 */ /* 0x000ea20000000800 */
[----:B-1----:R-:W-:Y:S02]  /*0290*/  ISETP.NE.AND P0, PT, R16, 0x10, PT ;  /* 0x000000101000780c */ /* 0x002fe40003f05270 */
[----:B--2---:R-:W-:-:S11]  /*02a0*/  IADD3 R17, PT, PT, R17, 0x4, RZ ;  /* 0x0000000411117810 */ /* 0x004fd60007ffe0ff */
[----:B------:R-:W-:Y:S05]  /*02b0*/  @!P0 BRA `(.L_x_2) ;  /* 0x0000000000408947 */ /* 0x000fea0003800000 */
[----:B------:R-:W-:Y:S01]  /*02c0*/  MOV R0, 0x0 ;  /* 0x0000000000007802 */ /* 0x000fe20000000f00 */
[----:B------:R-:W1:Y:S01]  /*02d0*/  LDCU.64 UR4, c[0x4][0x28] ;  /* 0x01000500ff0477ac */ /* 0x000e620008000a00 */
[----:B------:R-:W-:Y:S01]  /*02e0*/  HFMA2 R8, -RZ, RZ, 0, 4.76837158203125e-06 ;  /* 0x00000050ff087431 */ /* 0x000fe200000001ff */
        /* <DEDUP_REMOVED lines=13> */
.L_x_2:
[----:B------:R-:W1:Y:S01]  /*03c0*/  S2R R12, SR_TID.Y ;  /* 0x00000000000c7919 */ /* 0x000e620000002200 */
[----:B------:R-:W2:Y:S01]  /*03d0*/  LDC.64 R20, c[0x0][0x358] ;  /* 0x0000d600ff147b82 */ /* 0x000ea20000000a00 */
[----:B------:R-:W-:Y:S01]  /*03e0*/  IMAD R8, R17, R17, RZ ;  /* 0x0000001111087224 */ /* 0x000fe200078e02ff */
[----:B------:R-:W1:Y:S04]  /*03f0*/  S2R R11, SR_TID.X ;  /* 0x00000000000b7919 */ /* 0x000e680000002100 */
[----:B------:R-:W-:Y:S01]  /*0400*/  VIMNMX.U32 R8, PT, PT, R8, 0x510, PT ;  /* 0x0000051008087848 */ /* 0x000fe20003fe0000 */
[----:B------:R-:W3:Y:S01]  /*0410*/  S2R R10, SR_CTAID.Y ;  /* 0x00000000000a7919 */ /* 0x000ee20000002600 */
[----:B------:R-:W4:Y:S01]  /*0420*/  LDC.64 R2, c[0x0][0x380] ;  /* 0x0000e000ff027b82 */ /* 0x000f220000000a00 */
[----:B------:R-:W0:Y:S01]  /*0430*/  S2R R9, SR_CTAID.X ;  /* 0x0000000000097919 */ /* 0x000e220000002500 */
[----:B-1----:R-:W-:-:S07]  /*0440*/  LEA R5, R12, R11, 0x4 ;  /* 0x0000000b0c057211 */ /* 0x002fce00078e20ff */
.L_x_5:
[C---:B------:R-:W-:Y:S01]  /*0450*/  ISETP.GE.U32.AND P0, PT, R5.reuse, R8, PT ;  /* 0x000000080500720c */ /* 0x040fe20003f06070 */
[----:B------:R-:W-:Y:S01]  /*0460*/  BSSY.RECONVERGENT B0, `(.L_x_3) ;  /* 0x000001a000007945 */ /* 0x000fe20003800200 */
[C---:B------:R-:W-:Y:S02]  /*0470*/  ISETP.GE.U32.AND P1, PT, R5.reuse, 0x410, PT ;  /* 0x000004100500780c */ /* 0x040fe40003f26070 */
[----:B------:R-:W-:-:S09]  /*0480*/  IADD3 R14, PT, PT, R5, 0x100, RZ ;  /* 0x00000100050e7810 */ /* 0x000fd20007ffe0ff */
[----:B-1----:R-:W-:Y:S05]  /*0490*/  @P0 BRA `(.L_x_4) ;  /* 0x0000000000580947 */ /* 0x002fea0003800000 */
[----:B------:R-:W-:Y:S02]  /*04a0*/  LOP3.LUT R0, R5, 0xffff, RZ, 0xc0, !PT ;  /* 0x0000ffff05007812 */ /* 0x000fe400078ec0ff */
[----:B--2---:R-:W-:Y:S02]  /*04b0*/  R2UR UR4, R20 ;  /* 0x00000000140472ca */ /* 0x004fe400000e0000 */
[----:B------:R-:W-:Y:S01]  /*04c0*/  R2UR UR5, R21 ;  /* 0x00000000150572ca */ /* 0x000fe200000e0000 */
[----:B------:R-:W-:-:S05]  /*04d0*/  IMAD R0, R0, 0xe38f, RZ ;  /* 0x0000e38f00007824 */ /* 0x000fca00078e02ff */
[----:B------:R-:W-:-:S04]  /*04e0*/  SHF.R.U32.HI R7, RZ, 0x15, R0 ;  /* 0x00000015ff077819 */ /* 0x000fc80000011600 */
[----:B------:R-:W-:-:S05]  /*04f0*/  PRMT R0, R7, 0x9910, RZ ;  /* 0x0000991007007816 */ /* 0x000fca00000000ff */
[----:B------:R-:W-:-:S05]  /*0500*/  IMAD R0, R0, 0x24, RZ ;  /* 0x0000002400007824 */ /* 0x000fca00078e02ff */
[----:B------:R-:W-:-:S04]  /*0510*/  IADD3 R0, PT, PT, RZ, -R0, RZ ;  /* 0x80000000ff007210 */ /* 0x000fc80007ffe0ff */
[----:B------:R-:W-:-:S04]  /*0520*/  PRMT R0, R0, 0x7710, RZ ;  /* 0x0000771000007816 */ /* 0x000fc800000000ff */
[----:B------:R-:W-:Y:S02]  /*0530*/  IADD3 R0, PT, PT, R0, R5, RZ ;  /* 0x0000000500007210 */ /* 0x000fe40007ffe0ff */
[----:B---3--:R-:W-:Y:S02]  /*0540*/  LEA R5, R10, R7, 0x5 ;  /* 0x000000070a057211 */ /* 0x008fe400078e28ff */
[----:B------:R-:W-:-:S04]  /*0550*/  LOP3.LUT R0, R0, 0xffff, RZ, 0xc0, !PT ;  /* 0x0000ffff00007812 */ /* 0x000fc800078ec0ff */
[----:B0-----:R-:W-:-:S05]  /*0560*/  LEA R4, R9, R0, 0x5 ;  /* 0x0000000009047211 */ /* 0x001fca00078e28ff */
[----:B------:R-:W-:-:S04]  /*0570*/  IMAD R5, R5, R17, R4 ;  /* 0x0000001105057224 */ /* 0x000fc800078e0204 */
[----:B----4-:R-:W-:-:S06]  /*0580*/  IMAD.WIDE R4, R5, 0x4, R2 ;  /* 0x0000000405047825 */ /* 0x010fcc00078e0202 */
[----:B------:R-:W2:Y:S01]  /*0590*/  LDG.E R4, desc[UR4][R4.64] ;  /* 0x0000000404047981 */ /* 0x000ea2000c1e1900 */
[----:B------:R-:W-:Y:S01]  /*05a0*/  MOV R6, 0x400 ;  /* 0x0000040000067802 */ /* 0x000fe20000000f00 */
[----:B------:R-:W0:Y:S03]  /*05b0*/  S2R R13, SR_CgaCtaId ;  /* 0x00000000000d7919 */ /* 0x000e260000008800 */
[----:B0-----:R-:W-:-:S05]  /*05c0*/  LEA R13, R13, R6, 0x18 ;  /* 0x000000060d0d7211 */ /* 0x001fca00078ec0ff */
[----:B------:R-:W-:-:S05]  /*05d0*/  IMAD R0, R0, 0x90, R13 ;  /* 0x0000009000007824 */ /* 0x000fca00078e020d */
[----:B------:R-:W-:-:S05]  /*05e0*/  LEA R7, R7, R0, 0x2 ;  /* 0x0000000007077211 */ /* 0x000fca00078e10ff */
[----:B--2---:R1:W-:Y:S02]  /*05f0*/  STS [R7], R4 ;  /* 0x0000000407007388 */ /* 0x0043e40000000800 */
.L_x_4:
[----:B------:R-:W-:Y:S05]  /*0600*/  BSYNC.RECONVERGENT B0 ;  /* 0x0000000000007941 */ /* 0x000fea0003800200 */
.L_x_3:
[----:B------:R-:W-:Y:S01]  /*0610*/  MOV R5, R14 ;  /* 0x0000000e00057202 */ /* 0x000fe20000000f00 */
[----:B------:R-:W-:Y:S06]  /*0620*/  @!P1 BRA `(.L_x_5) ;  /* 0xfffffffc00889947 */ /* 0x000fec000383ffff */
[----:B------:R-:W-:Y:S05]  /*0630*/  WARPSYNC.ALL ;  /* 0x0000000000007948 */ /* 0x000fea0003800000 */
[----:B------:R-:W5:Y:S08]  /*0640*/  S2UR UR5, SR_CgaCtaId ;  /* 0x00000000000579c3 */ /* 0x000f700000008800 */
[----:B------:R-:W-:Y:S01]  /*0650*/  BAR.SYNC.DEFER_BLOCKING 0x0 ;  /* 0x0000000000007b1d */ /* 0x000fe20000010000 */
[----:B----4-:R-:W-:Y:S01]  /*0660*/  HFMA2 R3, -RZ, RZ, 0, 0 ;  /* 0x00000000ff037431 */ /* 0x010fe200000001ff */
[----:B------:R-:W-:Y:S01]  /*0670*/  MOV R0, RZ ;  /* 0x000000ff00007202 */ /* 0x000fe20000000f00 */
[----:B-1----:R-:W-:-:S03]  /*0680*/  HFMA2 R7, -RZ, RZ, 0, 0 ;  /* 0x00000000ff077431 */ /* 0x002fc600000001ff */
[----:B------:R-:W-:Y:S01]  /*0690*/  UMOV UR4, 0x400 ;  /* 0x0000040000047882 */ /* 0x000fe20000000000 */
[----:B------:R-:W1:Y:S01]  /*06a0*/  LDCU UR9, c[0x0][0x364] ;  /* 0x00006c80ff0977ac */ /* 0x000e620008000800 */
[----:B-----5:R-:W-:-:S06]  /*06b0*/  ULEA UR4, UR5, UR4, 0x18 ;  /* 0x0000000405047291 */ /* 0x020fcc000f8ec0ff */
[----:B------:R-:W-:-:S07]  /*06c0*/  MOV R18, UR4 ;  /* 0x0000000400127c02 */ /* 0x000fce0008000f00 */
.L_x_17:
[C---:B------:R-:W-:Y:S01]  /*06d0*/  IMAD R4, R3.reuse, 0x90, R18 ;  /* 0x0000009003047824 */ /* 0x040fe200078e0212 */
[----:B------:R-:W-:Y:S02]  /*06e0*/  IADD3 R3, PT, PT, R3, 0x1, RZ ;  /* 0x0000000103037810 */ /* 0x000fe40007ffe0ff */
[----:B------:R-:W-:Y:S02]  /*06f0*/  MOV R13, RZ ;  /* 0x000000ff000d7202 */ /* 0x000fe40000000f00 */
[----:B------:R-:W-:Y:S02]  /*0700*/  ISETP.NE.AND P2, PT, R3, 0x20, PT ;  /* 0x000000200300780c */ /* 0x000fe40003f45270 */
[----:B------:R-:W-:-:S11]  /*0710*/  IADD3 R22, PT, PT, R4, 0x120, RZ ;  /* 0x0000012004167810 */ /* 0x000fd60007ffe0ff */
.L_x_16:
[----:B------:R-:W-:Y:S02]  /*0720*/  MOV R2, RZ ;  /* 0x000000ff00027202 */ /* 0x000fe40000000f00 */
[----:B------:R-:W-:-:S07]  /*0730*/  MOV R5, 0xfffffffe ;  /* 0xfffffffe00057802 */ /* 0x000fce0000000f00 */
.L_x_13:
[----:B------:R-:W-:Y:S01]  /*0740*/  IADD3 R15, PT, PT, R11, R5, RZ ;  /* 0x000000050b0f7210 */ /* 0x000fe20007ffe0ff */
[C---:B------:R-:W-:Y:S01]  /*0750*/  IMAD R14, R5.reuse, 0x90, R4 ;  /* 0x00000090050e7824 */ /* 0x040fe200078e0204 */
[C---:B------:R-:W-:Y:S02]  /*0760*/  IADD3 R6, PT, PT, R5.reuse, 0x18, RZ ;  /* 0x0000001805067810 */ /* 0x040fe40007ffe0ff */
[----:B------:R-:W-:Y:S01]  /*0770*/  IADD3 R5, PT, PT, R5, 0x1, RZ ;  /* 0x0000000105057810 */ /* 0x000fe20007ffe0ff */
[----:B------:R-:W-:Y:S01]  /*0780*/  IMAD R15, R15, 0x90, R18 ;  /* 0x000000900f0f7824 */ /* 0x000fe200078e0212 */
[----:B------:R-:W-:Y:S02]  /*0790*/  MOV R19, 0xfffffffe ;  /* 0xfffffffe00137802 */ /* 0x000fe40000000f00 */
[----:B------:R-:W-:Y:S02]  /*07a0*/  ISETP.NE.AND P1, PT, R5, 0x3, PT ;  /* 0x000000030500780c */ /* 0x000fe40003f25270 */
[----:B------:R-:W-:-:S02]  /*07b0*/  IADD3 R23, PT, PT, R14, 0x120, RZ ;  /* 0x000001200e177810 */ /* 0x000fc40007ffe0ff */
[----:B------:R-:W-:-:S09]  /*07c0*/  IADD3 R24, PT, PT, R15, 0x120, RZ ;  /* 0x000001200f187810 */ /* 0x000fd20007ffe0ff */
.L_x_12:
[C---:B------:R-:W-:Y:S01]  /*07d0*/  IADD3 R26, PT, PT, R19.reuse, R13, RZ ;  /* 0x0000000d131a7210 */ /* 0x040fe20007ffe0ff */
[----:B------:R-:W-:Y:S01]  /*07e0*/  IMAD R27, R19, 0x7, R6 ;  /* 0x00000007131b7824 */ /* 0x000fe200078e0206 */
[----:B------:R-:W-:Y:S01]  /*07f0*/  IADD3 R25, PT, PT, R12, R19, RZ ;  /* 0x000000130c197210 */ /* 0x000fe20007ffe0ff */
[----:B------:R-:W-:Y:S01]  /*0800*/  BSSY.RECONVERGENT B0, `(.L_x_6) ;  /* 0x000004d000007945 */ /* 0x000fe20003800200 */
[----:B------:R-:W-:Y:S01]  /*0810*/  LEA R31, R26, R14, 0x2 ;  /* 0x0000000e1a1f7211 */ /* 0x000fe200078e10ff */
[----:B------:R-:W-:Y:S01]  /*0820*/  HFMA2 R30, -RZ, RZ, 1.875, 0 ;  /* 0x3f800000ff1e7431 */ /* 0x000fe200000001ff */
[----:B------:R-:W-:Y:S02]  /*0830*/  LEA R32, R25, R15, 0x2 ;  /* 0x0000000f19207211 */ /* 0x000fe400078e10ff */
[----:B------:R-:W-:Y:S02]  /*0840*/  SHF.L.U32 R27, R27, 0x2, RZ ;  /* 0x000000021b1b7819 */ /* 0x000fe400000006ff */
[----:B------:R-:W-:Y:S01]  /*0850*/  LDS R31, [R31+0x128] ;  /* 0x000128001f1f7984 */ /* 0x000fe20000000800 */
[----:B------:R-:W-:Y:S01]  /*0860*/  ISETP.NE.AND P3, PT, R19, 0x2, PT ;  /* 0x000000021300780c */ /* 0x000fe20003f65270 */
[----:B------:R4:W0:Y:S02]  /*0870*/  LDC R29, c[0x3][R27] ;  /* 0x00c000001b1d7b82 */ /* 0x0008240000000800 */
[----:B------:R-:W5:Y:S02]  /*0880*/  LDS R28, [R32+0x128] ;  /* 0x00012800201c7984 */ /* 0x000f640000000800 */
[----:B-----5:R-:W-:-:S05]  /*0890*/  FADD R28, R28, -R31 ;  /* 0x8000001f1c1c7221 */ /* 0x020fca0000000000 */
[----:B------:R-:W-:-:S13]  /*08a0*/  FSETP.NEU.AND P0, PT, R28, 1, PT ;  /* 0x3f8000001c00780b */ /* 0x000fda0003f0d000 */
[----:B0---4-:R-:W-:Y:S05]  /*08b0*/  @!P0 BRA `(.L_x_7) ;  /* 0x0000000400048947 */ /* 0x011fea0003800000 */
[----:B------:R-:W-:-:S13]  /*08c0*/  FSETP.NAN.AND P0, PT, |R28|, |R28|, PT ;  /* 0x4000001c1c00720b */ /* 0x000fda0003f08200 */
[----:B------:R-:W-:Y:S01]  /*08d0*/  @P0 FADD R30, R28, 2 ;  /* 0x400000001c1e0421 */ /* 0x000fe20000000000 */
[----:B------:R-:W-:Y:S06]  /*08e0*/  @P0 BRA `(.L_x_7) ;  /* 0x0000000000f80947 */ /* 0x000fec0003800000 */
[C---:B------:R-:W-:Y:S01]  /*08f0*/  FMUL R31, |R28|.reuse, 16777216 ;  /* 0x4b8000001c1f7820 */ /* 0x040fe20000400200 */
[----:B------:R-:W-:Y:S02]  /*0900*/  FSETP.GEU.AND P0, PT, |R28|, 1.175494350822287508e-38, PT ;  /* 0x008000001c00780b */ /* 0x000fe40003f0e200 */
[----:B------:R-:W-:Y:S02]  /*0910*/  MOV R38, 0x3a2c32e4 ;  /* 0x3a2c32e400267802 */ /* 0x000fe40000000f00 */
[----:B------:R-:W-:-:S04]  /*0920*/  FSEL R31, R31, |R28|, !P0 ;  /* 0x4000001c1f1f7208 */ /* 0x000fc80004000000 */
[----:B------:R-:W-:-:S04]  /*0930*/  IADD3 R30, PT, PT, R31, -0x3f3504f3, RZ ;  /* 0xc0cafb0d1f1e7810 */ /* 0x000fc80007ffe0ff */
[----:B------:R-:W-:-:S04]  /*0940*/  LOP3.LUT R30, R30, 0xff800000, RZ, 0xc0, !PT ;  /* 0xff8000001e1e7812 */ /* 0x000fc800078ec0ff */
[-C--:B------:R-:W-:Y:S02]  /*0950*/  IADD3 R31, PT, PT, R31, -R30.reuse, RZ ;  /* 0x8000001e1f1f7210 */ /* 0x080fe40007ffe0ff */
[----:B------:R-:W-:-:S03]  /*0960*/  I2FP.F32.S32 R30, R30 ;  /* 0x0000001e001e7245 */ /* 0x000fc60000201400 */
[C---:B------:R-:W-:Y:S01]  /*0970*/  FADD R33, R31.reuse, 1 ;  /* 0x3f8000001f217421 */ /* 0x040fe20000000000 */
[----:B------:R-:W-:Y:S01]  /*0980*/  FADD R32, R31, -1 ;  /* 0xbf8000001f207421 */ /* 0x000fe20000000000 */
[----:B------:R-:W-:Y:S02]  /*0990*/  FSEL R31, RZ, -24, P0 ;  /* 0xc1c00000ff1f7808 */ /* 0x000fe40000000000 */
[----:B------:R-:W-:Y:S01]  /*09a0*/  FSETP.NEU.AND P0, PT, |R28|, +INF , PT ;  /* 0x7f8000001c00780b */ /* 0x000fe20003f0d200 */
[----:B------:R-:W-:Y:S01]  /*09b0*/  FADD R34, R32, R32 ;  /* 0x0000002020227221 */ /* 0x000fe20000000000 */
[----:B------:R-:W0:Y:S01]  /*09c0*/  MUFU.RCP R33, R33 ;  /* 0x0000002100217308 */ /* 0x000e220000001000 */
[----:B------:R-:W-:Y:S01]  /*09d0*/  FFMA R31, R30, 1.1920928955078125e-07, R31 ;  /* 0x340000001e1f7823 */ /* 0x000fe2000000001f */
[----:B------:R-:W-:-:S13]  /*09e0*/  FSETP.NEU.AND P0, PT, R28, RZ, P0 ;  /* 0x000000ff1c00720b */ /* 0x000fda000070d000 */
[----:B------:R-:W-:Y:S01]  /*09f0*/  @!P0 FADD R28, R28, R28 ;  /* 0x0000001c1c1c8221 */ /* 0x000fe20000000000 */
[----:B0-----:R-:W-:-:S04]  /*0a00*/  FMUL R34, R33, R34 ;  /* 0x0000002221227220 */ /* 0x001fc80000400000 */
[----:B------:R-:W-:Y:S01]  /*0a10*/  FADD R36, R32, -R34 ;  /* 0x8000002220247221 */ /* 0x000fe20000000000 */
[C---:B------:R-:W-:Y:S01]  /*0a20*/  FMUL R35, R34.reuse, R34 ;  /* 0x0000002222237220 */ /* 0x040fe20000400000 */
[----:B------:R-:W-:Y:S02]  /*0a30*/  FFMA R30, R34, 1.4426950216293334961, R31 ;  /* 0x3fb8aa3b221e7823 */ /* 0x000fe4000000001f */
[----:B------:R-:W-:Y:S01]  /*0a40*/  FADD R37, R36, R36 ;  /* 0x0000002424257221 */ /* 0x000fe20000000000 */
[----:B------:R-:W-:Y:S01]  /*0a50*/  FFMA R36, R35, R38, 0.0032181653659790754318 ;  /* 0x3b52e7db23247423 */ /* 0x000fe20000000026 */
[----:B------:R-:W-:Y:S02]  /*0a60*/  FADD R31, R31, -R30 ;  /* 0x8000001e1f1f7221 */ /* 0x000fe40000000000 */
[----:B------:R-:W-:Y:S01]  /*0a70*/  FFMA R32, R32, -R34, R37 ;  /* 0x8000002220207223 */ /* 0x000fe20000000025 */
[----:B------:R-:W-:Y:S01]  /*0a80*/  FFMA R36, R35, R36, 0.018033718690276145935 ;  /* 0x3c93bb7323247423 */ /* 0x000fe20000000024 */
[----:B------:R-:W-:-:S02]  /*0a90*/  FFMA R31, R34, 1.4426950216293334961, R31 ;  /* 0x3fb8aa3b221f7823 */ /* 0x000fc4000000001f */
[----:B------:R-:W-:Y:S01]  /*0aa0*/  FMUL R32, R33, R32 ;  /* 0x0000002021207220 */ /* 0x000fe20000400000 */
[----:B------:R-:W-:-:S03]  /*0ab0*/  FFMA R36, R35, R36, 0.12022458761930465698 ;  /* 0x3df6384f23247423 */ /* 0x000fc60000000024 */
[----:B------:R-:W-:Y:S01]  /*0ac0*/  FFMA R31, R32, 1.4426950216293334961, R31 ;  /* 0x3fb8aa3b201f7823 */ /* 0x000fe2000000001f */
[----:B------:R-:W-:-:S03]  /*0ad0*/  FMUL R35, R35, R36 ;  /* 0x0000002423237220 */ /* 0x000fc60000400000 */
[----:B------:R-:W-:Y:S01]  /*0ae0*/  FFMA R33, R34, 1.9251366722983220825e-08, R31 ;  /* 0x32a55e3422217823 */ /* 0x000fe2000000001f */
[----:B------:R-:W-:-:S04]  /*0af0*/  FMUL R31, R35, 3 ;  /* 0x40400000231f7820 */ /* 0x000fc80000400000 */
[----:B------:R-:W-:-:S04]  /*0b00*/  FFMA R32, R32, R31, R33 ;  /* 0x0000001f20207223 */ /* 0x000fc80000000021 */
[----:B------:R-:W-:-:S04]  /*0b10*/  FFMA R35, R34, R35, R32 ;  /* 0x0000002322237223 */ /* 0x000fc80000000020 */
[----:B------:R-:W-:-:S04]  /*0b20*/  FADD R31, R30, R35 ;  /* 0x000000231e1f7221 */ /* 0x000fc80000000000 */
[----:B------:R-:W-:Y:S01]  /*0b30*/  FMUL R32, R31, 2 ;  /* 0x400000001f207820 */ /* 0x000fe20000400000 */
[----:B------:R-:W-:-:S03]  /*0b40*/  FADD R30, -R30, R31 ;  /* 0x0000001f1e1e7221 */ /* 0x000fc60000000100 */
[----:B------:R-:W0:Y:S01]  /*0b50*/  FRND R33, R32 ;  /* 0x0000002000217307 */ /* 0x000e220000201000 */
[----:B------:R-:W-:Y:S01]  /*0b60*/  FADD R30, R35, -R30 ;  /* 0x8000001e231e7221 */ /* 0x000fe20000000000 */
[----:B------:R-:W-:Y:S01]  /*0b70*/  FFMA R31, R31, 2, -R32 ;  /* 0x400000001f1f7823 */ /* 0x000fe20000000820 */
[----:B------:R-:W-:Y:S01]  /*0b80*/  HFMA2 R35, -RZ, RZ, 0.64013671875, -15.109375 ;  /* 0x391fcb8eff237431 */ /* 0x000fe200000001ff */
[----:B------:R-:W-:Y:S02]  /*0b90*/  FSETP.GT.AND P5, PT, |R32|, 152, PT ;  /* 0x431800002000780b */ /* 0x000fe40003fa4200 */
[----:B------:R-:W-:Y:S02]  /*0ba0*/  FFMA R31, R30, 2, R31 ;  /* 0x400000001e1f7823 */ /* 0x000fe4000000001f */
[----:B------:R-:W4:Y:S01]  /*0bb0*/  F2I.NTZ R34, R32 ;  /* 0x0000002000227305 */ /* 0x000f220000203100 */
[----:B0-----:R-:W-:Y:S01]  /*0bc0*/  FADD R30, R32, -R33 ;  /* 0x80000021201e7221 */ /* 0x001fe20000000000 */
[----:B------:R-:W-:-:S03]  /*0bd0*/  FSETP.GT.AND P4, PT, R33, RZ, PT ;  /* 0x000000ff2100720b */ /* 0x000fc60003f84000 */
[----:B------:R-:W-:-:S04]  /*0be0*/  FADD R30, R30, R31 ;  /* 0x0000001f1e1e7221 */ /* 0x000fc80000000000 */
[----:B------:R-:W-:-:S04]  /*0bf0*/  FFMA R31, R30, R35, 0.0013391353422775864601 ;  /* 0x3aaf85ed1e1f7423 */ /* 0x000fc80000000023 */
[----:B------:R-:W-:-:S04]  /*0c00*/  FFMA R31, R30, R31, 0.0096188392490148544312 ;  /* 0x3c1d98561e1f7423 */ /* 0x000fc8000000001f */
[----:B------:R-:W-:-:S04]  /*0c10*/  FFMA R31, R30, R31, 0.055503588169813156128 ;  /* 0x3d6357bb1e1f7423 */ /* 0x000fc8000000001f */
[----:B------:R-:W-:Y:S01]  /*0c20*/  FFMA R33, R30, R31, 0.24022644758224487305 ;  /* 0x3e75fdec1e217423 */ /* 0x000fe2000000001f */
[----:B------:R-:W-:Y:S02]  /*0c30*/  SEL R31, RZ, 0x83000000, P4 ;  /* 0x83000000ff1f7807 */ /* 0x000fe40002000000 */
[----:B------:R-:W-:Y:S01]  /*0c40*/  FSETP.GEU.AND P4, PT, R32, RZ, PT ;  /* 0x000000ff2000720b */ /* 0x000fe20003f8e000 */
[----:B------:R-:W-:Y:S01]  /*0c50*/  FFMA R35, R30, R33, 0.69314718246459960938 ;  /* 0x3f3172181e237423 */ /* 0x000fe20000000021 */
[----:B------:R-:W-:Y:S02]  /*0c60*/  IADD3 R33, PT, PT, R31, 0x7f000000, RZ ;  /* 0x7f0000001f217810 */ /* 0x000fe40007ffe0ff */
[----:B----4-:R-:W-:Y:S01]  /*0c70*/  LEA R34, R34, -R31, 0x17 ;  /* 0x8000001f22227211 */ /* 0x010fe200078eb8ff */
[----:B------:R-:W-:Y:S01]  /*0c80*/  FFMA R32, R30, R35, 1 ;  /* 0x3f8000001e207423 */ /* 0x000fe20000000023 */
[----:B------:R-:W-:-:S03]  /*0c90*/  FSEL R30, RZ, +INF , !P4 ;  /* 0x7f800000ff1e7808 */ /* 0x000fc60006000000 */
[----:B------:R-:W-:-:S04]  /*0ca0*/  FMUL R33, R33, R32 ;  /* 0x0000002021217220 */ /* 0x000fc80000400000 */
[----:B------:R-:W-:Y:S01]  /*0cb0*/  @!P5 FMUL R30, R34, R33 ;  /* 0x00000021221ed220 */ /* 0x000fe20000400000 */
[----:B------:R-:W-:-:S07]  /*0cc0*/  @!P0 LOP3.LUT R30, R28, 0x7fffffff, RZ, 0xc0, !PT ;  /* 0x7fffffff1c1e8812 */ /* 0x000fce00078ec0ff */
.L_x_7:
[----:B-1----:R-:W-:Y:S05]  /*0cd0*/  BSYNC.RECONVERGENT B0 ;  /* 0x0000000000007941 */ /* 0x002fea0003800200 */
.L_x_6:
[----:B------:R-:W-:Y:S01]  /*0ce0*/  FFMA R2, R29, R30, R2 ;  /* 0x0000001e1d027223 */ /* 0x000fe20000000002 */
[----:B------:R-:W-:Y:S02]  /*0cf0*/  LEA R28, R25, R24, 0x2 ;  /* 0x00000018191c7211 */ /* 0x000fe400078e10ff */
[----:B------:R-:W-:Y:S01]  /*0d00*/  LEA R29, R26, R23, 0x2 ;  /* 0x000000171a1d7211 */ /* 0x000fe200078e10ff */
[----:B------:R-:W-:Y:S06]  /*0d10*/  @!P3 BRA `(.L_x_8) ;  /* 0x00000004003cb947 */ /* 0x000fec0003800000 */
[----:B------:R-:W-:Y:S01]  /*0d20*/  LDS R25, [R28+0xc] ;  /* 0x00000c001c197984 */ /* 0x000fe20000000800 */
[----:B------:R-:W0:Y:S01]  /*0d30*/  LDC R27, c[0x3][R27+0x1c] ;  /* 0x00c007001b1b7b82 */ /* 0x000e220000000800 */
[----:B------:R-:W-:Y:S02]  /*0d40*/  BSSY.RECONVERGENT B0, `(.L_x_9) ;  /* 0x0000049000007945 */ /* 0x000fe40003800200 */
[----:B------:R-:W1:Y:S02]  /*0d50*/  LDS R26, [R29+0xc] ;  /* 0x00000c001d1a7984 */ /* 0x000e640000000800 */
[----:B-1----:R-:W-:Y:S01]  /*0d60*/  FADD R25, R25, -R26 ;  /* 0x8000001a19197221 */ /* 0x002fe20000000000 */
[----:B------:R-:W-:-:S04]  /*0d70*/  HFMA2 R26, -RZ, RZ, 1.875, 0 ;  /* 0x3f800000ff1a7431 */ /* 0x000fc800000001ff */
[----:B------:R-:W-:-:S13]  /*0d80*/  FSETP.NEU.AND P0, PT, R25, 1, PT ;  /* 0x3f8000001900780b */ /* 0x000fda0003f0d000 */
[----:B0-----:R-:W-:Y:S05]  /*0d90*/  @!P0 BRA `(.L_x_10) ;  /* 0x00000004000c8947 */ /* 0x001fea0003800000 */
[----:B------:R-:W-:-:S13]  /*0da0*/  FSETP.NAN.AND P0, PT, |R25|, |R25|, PT ;  /* 0x400000191900720b */ /* 0x000fda0003f08200 */
[----:B------:R-:W-:Y:S05]  /*0db0*/  @P0 BRA `(.L_x_11) ;  /* 0x0000000400000947 */ /* 0x000fea0003800000 */
[C---:B------:R-:W-:Y:S01]  /*0dc0*/  FMUL R26, |R25|.reuse, 16777216 ;  /* 0x4b800000191a7820 */ /* 0x040fe20000400200 */
[C---:B------:R-:W-:Y:S02]  /*0dd0*/  FSETP.GEU.AND P0, PT, |R25|.reuse, 1.175494350822287508e-38, PT ;  /* 0x008000001900780b */ /* 0x040fe40003f0e200 */
[----:B------:R-:W-:Y:S02]  /*0de0*/  MOV R34, 0x3a2c32e4 ;  /* 0x3a2c32e400227802 */ /* 0x000fe40000000f00 */
[----:B------:R-:W-:Y:S02]  /*0df0*/  FSEL R26, R26, |R25|, !P0 ;  /* 0x400000191a1a7208 */ /* 0x000fe40004000000 */
[----:B------:R-:W-:Y:S02]  /*0e00*/  FSETP.NEU.AND P5, PT, R25, RZ, PT ;  /* 0x000000ff1900720b */ /* 0x000fe40003fad000 */
[----:B------:R-:W-:-:S04]  /*0e10*/  IADD3 R28, PT, PT, R26, -0x3f3504f3, RZ ;  /* 0xc0cafb0d1a1c7810 */ /* 0x000fc80007ffe0ff */
[----:B------:R-:W-:-:S04]  /*0e20*/  LOP3.LUT R29, R28, 0xff800000, RZ, 0xc0, !PT ;  /* 0xff8000001c1d7812 */ /* 0x000fc800078ec0ff */
[-C--:B------:R-:W-:Y:S02]  /*0e30*/  IADD3 R26, PT, PT, R26, -R29.reuse, RZ ;  /* 0x8000001d1a1a7210 */ /* 0x080fe40007ffe0ff */
[----:B------:R-:W-:-:S03]  /*0e40*/  I2FP.F32.S32 R29, R29 ;  /* 0x0000001d001d7245 */ /* 0x000fc60000201400 */
[C---:B------:R-:W-:Y:S01]  /*0e50*/  FADD R30, R26.reuse, 1 ;  /* 0x3f8000001a1e7421 */ /* 0x040fe20000000000 */
[----:B------:R-:W-:Y:S01]  /*0e60*/  FADD R28, R26, -1 ;  /* 0xbf8000001a1c7421 */ /* 0x000fe20000000000 */
[----:B------:R-:W-:-:S03]  /*0e70*/  FSEL R26, RZ, -24, P0 ;  /* 0xc1c00000ff1a7808 */ /* 0x000fc60000000000 */
[----:B------:R-:W-:Y:S01]  /*0e80*/  FADD R31, R28, R28 ;  /* 0x0000001c1c1f7221 */ /* 0x000fe20000000000 */
[----:B------:R-:W0:Y:S01]  /*0e90*/  MUFU.RCP R30, R30 ;  /* 0x0000001e001e7308 */ /* 0x000e220000001000 */
[----:B------:R-:W-:Y:S02]  /*0ea0*/  FFMA R26, R29, 1.1920928955078125e-07, R26 ;  /* 0x340000001d1a7823 */ /* 0x000fe4000000001a */
[----:B0-----:R-:W-:-:S04]  /*0eb0*/  FMUL R31, R30, R31 ;  /* 0x0000001f1e1f7220 */ /* 0x001fc80000400000 */
[----:B------:R-:W-:Y:S01]  /*0ec0*/  FADD R32, R28, -R31 ;  /* 0x8000001f1c207221 */ /* 0x000fe20000000000 */
[CC--:B------:R-:W-:Y:S01]  /*0ed0*/  FMUL R29, R31.reuse, R31.reuse ;  /* 0x0000001f1f1d7220 */ /* 0x0c0fe20000400000 */
[----:B------:R-:W-:Y:S02]  /*0ee0*/  FFMA R35, R31, 1.4426950216293334961, R26 ;  /* 0x3fb8aa3b1f237823 */ /* 0x000fe4000000001a */
[----:B------:R-:W-:Y:S01]  /*0ef0*/  FADD R33, R32, R32 ;  /* 0x0000002020217221 */ /* 0x000fe20000000000 */
[C---:B------:R-:W-:Y:S01]  /*0f00*/  FFMA R32, R29.reuse, R34, 0.0032181653659790754318 ;  /* 0x3b52e7db1d207423 */ /* 0x040fe20000000022 */
        /* <DEDUP_REMOVED lines=11> */
[----:B------:R-:W-:Y:S01]  /*0fc0*/  FFMA R32, R31, R32, R33 ;  /* 0x000000201f207223 */ /* 0x000fe20000000021 */
[----:B------:R-:W-:-:S03]  /*0fd0*/  HFMA2 R33, -RZ, RZ, 0.64013671875, -15.109375 ;  /* 0x391fcb8eff217431 */ /* 0x000fc600000001ff */
[----:B------:R-:W-:-:S04]  /*0fe0*/  FADD R26, R35, R32 ;  /* 0x00000020231a7221 */ /* 0x000fc80000000000 */
[----:B------:R-:W-:Y:S01]  /*0ff0*/  FMUL R29, R26, 2 ;  /* 0x400000001a1d7820 */ /* 0x000fe20000400000 */
[----:B------:R-:W-:-:S03]  /*1000*/  FADD R35, -R35, R26 ;  /* 0x0000001a23237221 */ /* 0x000fc60000000100 */
[----:B------:R-:W0:Y:S01]  /*1010*/  FRND R28, R29 ;  /* 0x0000001d001c7307 */ /* 0x000e220000201000 */
[----:B------:R-:W-:Y:S01]  /*1020*/  FADD R35, R32, -R35 ;  /* 0x8000002320237221 */ /* 0x000fe20000000000 */
[----:B------:R-:W-:Y:S01]  /*1030*/  FFMA R26, R26, 2, -R29 ;  /* 0x400000001a1a7823 */ /* 0x000fe2000000081d */
[C---:B------:R-:W-:Y:S02]  /*1040*/  FSETP.GT.AND P3, PT, |R29|.reuse, 152, PT ;  /* 0x431800001d00780b */ /* 0x040fe40003f64200 */
[----:B------:R-:W-:Y:S01]  /*1050*/  FSETP.GEU.AND P4, PT, R29, RZ, PT ;  /* 0x000000ff1d00720b */ /* 0x000fe20003f8e000 */
[----:B------:R-:W-:Y:S02]  /*1060*/  FFMA R35, R35, 2, R26 ;  /* 0x4000000023237823 */ /* 0x000fe4000000001a */
[----:B------:R-:W1:Y:S01]  /*1070*/  F2I.NTZ R31, R29 ;  /* 0x0000001d001f7305 */ /* 0x000e620000203100 */
[----:B0-----:R-:W-:Y:S01]  /*1080*/  FADD R26, R29, -R28 ;  /* 0x8000001c1d1a7221 */ /* 0x001fe20000000000 */
[----:B------:R-:W-:-:S03]  /*1090*/  FSETP.GT.AND P0, PT, R28, RZ, PT ;  /* 0x000000ff1c00720b */ /* 0x000fc60003f04000 */
[----:B------:R-:W-:Y:S01]  /*10a0*/  FADD R26, R26, R35 ;  /* 0x000000231a1a7221 */ /* 0x000fe20000000000 */
[----:B------:R-:W-:Y:S02]  /*10b0*/  SEL R28, RZ, 0x83000000, P0 ;  /* 0x83000000ff1c7807 */ /* 0x000fe40000000000 */
[----:B------:R-:W-:Y:S01]  /*10c0*/  FSETP.NEU.AND P0, PT, |R25|, +INF , PT ;  /* 0x7f8000001900780b */ /* 0x000fe20003f0d200 */
[----:B------:R-:W-:Y:S01]  /*10d0*/  FFMA R33, R26, R33, 0.0013391353422775864601 ;  /* 0x3aaf85ed1a217423 */ /* 0x000fe20000000021 */
[----:B-1----:R-:W-:Y:S02]  /*10e0*/  LEA R31, R31, -R28, 0x17 ;  /* 0x8000001c1f1f7211 */ /* 0x002fe400078eb8ff */
[----:B------:R-:W-:Y:S01]  /*10f0*/  IADD3 R28, PT, PT, R28, 0x7f000000, RZ ;  /* 0x7f0000001c1c7810 */ /* 0x000fe20007ffe0ff */
[----:B------:R-:W-:-:S04]  /*1100*/  FFMA R33, R26, R33, 0.0096188392490148544312 ;  /* 0x3c1d98561a217423 */ /* 0x000fc80000000021 */
[----:B------:R-:W-:-:S04]  /*1110*/  FFMA R33, R26, R33, 0.055503588169813156128 ;  /* 0x3d6357bb1a217423 */ /* 0x000fc80000000021 */
[----:B------:R-:W-:-:S04]  /*1120*/  FFMA R33, R26, R33, 0.24022644758224487305 ;  /* 0x3e75fdec1a217423 */ /* 0x000fc80000000021 */
[----:B------:R-:W-:-:S04]  /*1130*/  FFMA R33, R26, R33, 0.69314718246459960938 ;  /* 0x3f3172181a217423 */ /* 0x000fc80000000021 */
[----:B------:R-:W-:Y:S01]  /*1140*/  FFMA R33, R26, R33, 1 ;  /* 0x3f8000001a217423 */ /* 0x000fe20000000021 */
[----:B------:R-:W-:-:S03]  /*1150*/  FSEL R26, RZ, +INF , !P4 ;  /* 0x7f800000ff1a7808 */ /* 0x000fc60006000000 */
[----:B------:R-:W-:-:S04]  /*1160*/  FMUL R28, R28, R33 ;  /* 0x000000211c1c7220 */ /* 0x000fc80000400000 */
[----:B------:R-:W-:Y:S01]  /*1170*/  @!P3 FMUL R26, R31, R28 ;  /* 0x0000001c1f1ab220 */ /* 0x000fe20000400000 */
[----:B------:R-:W-:Y:S06]  /*1180*/  @P0 BRA P5, `(.L_x_10) ;  /* 0x0000000000100947 */ /* 0x000fec0002800000 */
[----:B------:R-:W-:-:S05]  /*1190*/  FADD R25, R25, R25 ;  /* 0x0000001919197221 */ /* 0x000fca0000000000 */
[----:B------:R-:W-:Y:S01]  /*11a0*/  LOP3.LUT R26, R25, 0x7fffffff, RZ, 0xc0, !PT ;  /* 0x7fffffff191a7812 */ /* 0x000fe200078ec0ff */
[----:B------:R-:W-:Y:S06]  /*11b0*/  BRA `(.L_x_10) ;  /* 0x0000000000047947 */ /* 0x000fec0003800000 */
.L_x_11:
[----:B------:R-:W-:-:S07]  /*11c0*/  FADD R26, R25, 2 ;  /* 0x40000000191a7421 */ /* 0x000fce0000000000 */
.L_x_10:
[----:B------:R-:W-:Y:S05]  /*11d0*/  BSYNC.RECONVERGENT B0 ;  /* 0x0000000000007941 */ /* 0x000fea0003800200 */
.L_x_9:
[----:B------:R-:W-:Y:S01]  /*11e0*/  FFMA R2, R27, R26, R2 ;  /* 0x0000001a1b027223 */ /* 0x000fe20000000002 */
[----:B------:R-:W-:Y:S01]  /*11f0*/  IADD3 R19, PT, PT, R19, 0x2, RZ ;  /* 0x0000000213137810 */ /* 0x000fe20007ffe0ff */
[----:B------:R-:W-:Y:S06]  /*1200*/  BRA `(.L_x_12) ;  /* 0xfffffff400707947 */ /* 0x000fec000383ffff */
.L_x_8:
[----:B------:R-:W-:Y:S05]  /*1210*/  @P1 BRA `(.L_x_13) ;  /* 0xfffffff400481947 */ /* 0x000fea000383ffff */
[----:B------:R-:W0:Y:S01]  /*1220*/  LDC R15, c[0x0][0x394] ;  /* 0x0000e500ff0f7b82 */ /* 0x000e220000000800 */
[----:B------:R-:W-:Y:S01]  /*1230*/  BSSY.RECONVERGENT B2, `(.L_x_14) ;  /* 0x000000e000027945 */ /* 0x000fe20003800200 */
[----:B0-----:R-:W0:Y:S08]  /*1240*/  MUFU.RCP R5, R15 ;  /* 0x0000000f00057308 */ /* 0x001e300000001000 */
[----:B------:R-:W1:Y:S01]  /*1250*/  FCHK P0, -R2, R15 ;  /* 0x0000000f02007302 */ /* 0x000e620000000100 */
[----:B0-----:R-:W-:-:S04]  /*1260*/  FFMA R6, R5, -R15, 1 ;  /* 0x3f80000005067423 */ /* 0x001fc8000000080f */
[----:B------:R-:W-:-:S04]  /*1270*/  FFMA R5, R5, R6, R5 ;  /* 0x0000000605057223 */ /* 0x000fc80000000005 */
[----:B------:R-:W-:-:S04]  /*1280*/  FFMA R6, -R2, R5, RZ ;  /* 0x0000000502067223 */ /* 0x000fc800000001ff */
[----:B------:R-:W-:-:S04]  /*1290*/  FFMA R14, R6, -R15, -R2 ;  /* 0x8000000f060e7223 */ /* 0x000fc80000000802 */
[----:B------:R-:W-:Y:S01]  /*12a0*/  FFMA R5, R5, R14, R6 ;  /* 0x0000000e05057223 */ /* 0x000fe20000000006 */
[----:B-1----:R-:W-:Y:S06]  /*12b0*/  @!P0 BRA `(.L_x_15) ;  /* 0x0000000000148947 */ /* 0x002fec0003800000 */
[----:B------:R-:W0:Y:S01]  /*12c0*/  LDCU UR4, c[0x0][0x394] ;  /* 0x00007280ff0477ac */ /* 0x000e220008000800 */
[----:B------:R-:W-:Y:S01]  /*12d0*/  FADD R5, -R2, -RZ ;  /* 0x800000ff02057221 */ /* 0x000fe20000000100 */
[----:B------:R-:W-:Y:S02]  /*12e0*/  MOV R14, 0x1310 ;  /* 0x00001310000e7802 */ /* 0x000fe40000000f00 */
[----:B0-----:R-:W-:-:S07]  /*12f0*/  MOV R6, UR4 ;  /* 0x0000000400067c02 */ /* 0x001fce0008000f00 */
[----:B--23--:R-:W-:Y:S05]  /*1300*/  CALL.REL.NOINC `($__internal_0_$__cuda_sm3x_div_rn_noftz_f32_slowpath) ;  /* 0x0000007400187944 */ /* 0x00cfea0003c00000 */
.L_x_15:
[----:B------:R-:W-:Y:S05]  /*1310*/  BSYNC.RECONVERGENT B2 ;  /* 0x0000000000027941 */ /* 0x000fea0003800200 */
.L_x_14:
[----:B------:R-:W-:Y:S01]  /*1320*/  HFMA2 R2, -RZ, RZ, 0.96630859375, -0.0022525787353515625 ;  /* 0x3bbb989dff027431 */ /* 0x000fe200000001ff */
[C---:B------:R-:W-:Y:S02]  /*1330*/  LEA R14, R13.reuse, R22, 0x2 ;  /* 0x000000160d0e7211 */ /* 0x040fe400078e10ff */
[----:B------:R-:W-:Y:S02]  /*1340*/  MOV R15, 0x437c0000 ;  /* 0x437c0000000f7802 */ /* 0x000fe40000000f00 */
[----:B------:R-:W-:Y:S02]  /*1350*/  IADD3 R13, PT, PT, R13, 0x1, RZ ;  /* 0x000000010d0d7810 */ /* 0x000fe40007ffe0ff */
[----:B------:R-:W0:Y:S02]  /*1360*/  LDS R14, [R14+0x8] ;  /* 0x000008000e0e7984 */ /* 0x000e240000000800 */
[----:B------:R-:W-:Y:S01]  /*1370*/  ISETP.NE.AND P0, PT, R13, 0x20, PT ;  /* 0x000000200d00780c */ /* 0x000fe20003f05270 */
[----:B------:R-:W-:-:S04]  /*1380*/  FFMA.SAT R2, R5, R2, 0.5 ;  /* 0x3f00000005027423 */ /* 0x000fc80000002002 */
[----:B------:R-:W-:-:S04]  /*1390*/  FFMA.RM R2, R2, R15, 12582913 ;  /* 0x4b40000102027423 */ /* 0x000fc8000000400f */
[C---:B------:R-:W-:Y:S01]  /*13a0*/  FADD R6, R2.reuse, -12583039 ;  /* 0xcb40007f02067421 */ /* 0x040fe20000000000 */
[----:B------:R-:W-:-:S03]  /*13b0*/  SHF.L.U32 R2, R2, 0x17, RZ ;  /* 0x0000001702027819 */ /* 0x000fc600000006ff */
[----:B------:R-:W-:-:S04]  /*13c0*/  FFMA R6, R5, 1.4426950216293334961, -R6 ;  /* 0x3fb8aa3b05067823 */ /* 0x000fc80000000806 */
[----:B------:R-:W-:-:S04]  /*13d0*/  FFMA R6, R5, 1.925963033500011079e-08, R6 ;  /* 0x32a5706005067823 */ /* 0x000fc80000000006 */
[----:B------:R-:W1:Y:S02]  /*13e0*/  MUFU.EX2 R5, R6 ;  /* 0x0000000600057308 */ /* 0x000e640000000800 */
[----:B-1----:R-:W-:-:S04]  /*13f0*/  FMUL R5, R2, R5 ;  /* 0x0000000502057220 */ /* 0x002fc80000400000 */
[C---:B------:R-:W-:Y:S01]  /*1400*/  FADD R7, R5.reuse, R7 ;  /* 0x0000000705077221 */ /* 0x040fe20000000000 */
[----:B0-----:R-:W-:Y:S01]  /*1410*/  FFMA R0, R5, R14, R0 ;  /* 0x0000000e05007223 */ /* 0x001fe20000000000 */
[----:B------:R-:W-:Y:S06]  /*1420*/  @P0 BRA `(.L_x_16) ;  /* 0xfffffff000bc0947 */ /* 0x000fec000383ffff */
[----:B------:R-:W-:Y:S05]  /*1430*/  @P2 BRA `(.L_x_17) ;  /* 0xfffffff000a42947 */ /* 0x000fea000383ffff */
[----:B------:R-:W-:Y:S01]  /*1440*/  HFMA2 R19, -RZ, RZ, 0, 0 ;  /* 0x00000000ff137431 */ /* 0x000fe200000001ff */
[----:B------:R-:W-:Y:S01]  /*1450*/  MOV R2, RZ ;  /* 0x000000ff00027202 */ /* 0x000fe20000000f00 */
[----:B------:R-:W-:-:S07]  /*1460*/  HFMA2 R23, -RZ, RZ, 0, 0 ;  /* 0x00000000ff177431 */ /* 0x000fce00000001ff */
.L_x_30:
[C---:B------:R-:W-:Y:S01]  /*1470*/  IMAD R4, R19.reuse, 0x90, R18 ;  /* 0x0000009013047824 */ /* 0x040fe200078e0212 */
[----:B------:R-:W-:Y:S02]  /*1480*/  IADD3 R19, PT, PT, R19, 0x1, RZ ;  /* 0x0000000113137810 */ /* 0x000fe40007ffe0ff */
[----:B------:R-:W-:Y:S02]  /*1490*/  MOV R22, RZ ;  /* 0x000000ff00167202 */ /* 0x000fe40000000f00 */
[----:B------:R-:W-:Y:S02]  /*14a0*/  ISETP.NE.AND P2, PT, R19, 0x20, PT ;  /* 0x000000201300780c */ /* 0x000fe40003f45270 */
[----:B------:R-:W-:-:S11]  /*14b0*/  IADD3 R25, PT, PT, R4, 0x120, RZ ;  /* 0x0000012004197810 */ /* 0x000fd60007ffe0ff */
.L_x_29:
[----:B------:R-:W-:Y:S02]  /*14c0*/  MOV R6, RZ ;  /* 0x000000ff00067202 */ /* 0x000fe40000000f00 */
[----:B------:R-:W-:-:S07]  /*14d0*/  MOV R3, 0xfffffffe ;  /* 0xfffffffe00037802 */ /* 0x000fce0000000f00 */
.L_x_26:
[----:B------:R-:W-:Y:S01]  /*14e0*/  IADD3 R13, PT, PT, R16, R11, RZ ;  /* 0x0000000b100d7210 */ /* 0x000fe20007ffe0ff */
[C---:B------:R-:W-:Y:S01]  /*14f0*/  IMAD R14, R3.reuse, 0x90, R4 ;  /* 0x00000090030e7824 */ /* 0x040fe200078e0204 */
[----:B------:R-:W-:Y:S02]  /*1500*/  IADD3 R5, PT, PT, R3, 0x18, RZ ;  /* 0x0000001803057810 */ /* 0x000fe40007ffe0ff */
[----:B------:R-:W-:Y:S02]  /*1510*/  IADD3 R15, PT, PT, R13, R3, RZ ;  /* 0x000000030d0f7210 */ /* 0x000fe40007ffe0ff */
[----:B------:R-:W-:Y:S02]  /*1520*/  IADD3 R3, PT, PT, R3, 0x1, RZ ;  /* 0x0000000103037810 */ /* 0x000fe40007ffe0ff */
[----:B------:R-:W-:Y:S01]  /*1530*/  MOV R27, 0xfffffffe ;  /* 0xfffffffe001b7802 */ /* 0x000fe20000000f00 */
[----:B------:R-:W-:Y:S01]  /*1540*/  IMAD R15, R15, 0x90, R18 ;  /* 0x000000900f0f7824 */ /* 0x000fe200078e0212 */
[----:B------:R-:W-:-:S02]  /*1550*/  ISETP.NE.AND P0, PT, R3, 0x3, PT ;  /* 0x000000030300780c */ /* 0x000fc40003f05270 */
[----:B------:R-:W-:Y:S02]  /*1560*/  IADD3 R24, PT, PT, R14, 0x120, RZ ;  /* 0x000001200e187810 */ /* 0x000fe40007ffe0ff */
[----:B------:R-:W-:-:S09]  /*1570*/  IADD3 R26, PT, PT, R15, 0x120, RZ ;  /* 0x000001200f1a7810 */ /* 0x000fd20007ffe0ff */
.L_x_25:
[C---:B------:R-:W-:Y:S01]  /*1580*/  IADD3 R33, PT, PT, R27.reuse, R22, RZ ;  /* 0x000000161b217210 */ /* 0x040fe20007ffe0ff */
[----:B------:R-:W-:Y:S01]  /*1590*/  IMAD R28, R27, 0x7, R5 ;  /* 0x000000071b1c7824 */ /* 0x000fe200078e0205 */
[----:B------:R-:W-:Y:S01]  /*15a0*/  IADD3 R31, PT, PT, R12, R27, RZ ;  /* 0x0000001b0c1f7210 */ /* 0x000fe20007ffe0ff */
[----:B------:R-:W-:Y:S01]  /*15b0*/  BSSY.RECONVERGENT B0, `(.L_x_18) ;  /* 0x0000050000007945 */ /* 0x000fe20003800200 */
[----:B------:R-:W-:Y:S01]  /*15c0*/  LEA R35, R33, R14, 0x2 ;  /* 0x0000000e21237211 */ /* 0x000fe200078e10ff */
[----:B------:R-:W-:Y:S01]  /*15d0*/  HFMA2 R34, -RZ, RZ, 1.875, 0 ;  /* 0x3f800000ff227431 */ /* 0x000fe200000001ff */
[C---:B------:R-:W-:Y:S02]  /*15e0*/  LEA R36, R31.reuse, R15, 0x2 ;  /* 0x0000000f1f247211 */ /* 0x040fe400078e10ff */
[----:B------:R-:W-:Y:S02]  /*15f0*/  SHF.L.U32 R28, R28, 0x2, RZ ;  /* 0x000000021c1c7819 */ /* 0x000fe400000006ff */
[----:B------:R-:W-:Y:S01]  /*1600*/  LDS R35, [R35+0x128] ;  /* 0x0001280023237984 */ /* 0x000fe20000000800 */
[----:B------:R-:W-:Y:S01]  /*1610*/  LEA R31, R31, R26, 0x2 ;  /* 0x0000001a1f1f7211 */ /* 0x000fe200078e10ff */
[----:B------:R0:W1:Y:S01]  /*1620*/  LDC R29, c[0x3][R28] ;  /* 0x00c000001c1d7b82 */ /* 0x0000620000000800 */
[----:B------:R-:W-:Y:S01]  /*1630*/  LEA R32, R33, R24, 0x2 ;  /* 0x0000001821207211 */ /* 0x000fe200078e10ff */
[----:B------:R-:W4:Y:S02]  /*1640*/  LDS R30, [R36+0x128] ;  /* 0x00012800241e7984 */ /* 0x000f240000000800 */
[----:B----4-:R-:W-:-:S05]  /*1650*/  FADD R30, R30, -R35 ;  /* 0x800000231e1e7221 */ /* 0x010fca0000000000 */
[----:B------:R-:W-:-:S13]  /*1660*/  FSETP.NEU.AND P1, PT, R30, 1, PT ;  /* 0x3f8000001e00780b */ /* 0x000fda0003f2d000 */
[----:B01----:R-:W-:Y:S05]  /*1670*/  @!P1 BRA `(.L_x_19) ;  /* 0x00000004000c9947 */ /* 0x003fea0003800000 */
[----:B------:R-:W-:-:S13]  /*1680*/  FSETP.NAN.AND P1, PT, |R30|, |R30|, PT ;  /* 0x4000001e1e00720b */ /* 0x000fda0003f28200 */
[----:B------:R-:W-:Y:S05]  /*1690*/  @P1 BRA `(.L_x_20) ;  /* 0x0000000400001947 */ /* 0x000fea0003800000 */
[C---:B------:R-:W-:Y:S01]  /*16a0*/  FMUL R33, |R30|.reuse, 16777216 ;  /* 0x4b8000001e217820 */ /* 0x040fe20000400200 */
[C---:B------:R-:W-:Y:S02]  /*16b0*/  FSETP.GEU.AND P1, PT, |R30|.reuse, 1.175494350822287508e-38, PT ;  /* 0x008000001e00780b */ /* 0x040fe40003f2e200 */
[----:B------:R-:W-:Y:S02]  /*16c0*/  MOV R40, 0x3a2c32e4 ;  /* 0x3a2c32e400287802 */ /* 0x000fe40000000f00 */
[----:B------:R-:W-:Y:S02]  /*16d0*/  FSEL R33, R33, |R30|, !P1 ;  /* 0x4000001e21217208 */ /* 0x000fe40004800000 */
[----:B------:R-:W-:Y:S02]  /*16e0*/  FSEL R35, RZ, -24, P1 ;  /* 0xc1c00000ff237808 */ /* 0x000fe40000800000 */
[----:B------:R-:W-:Y:S02]  /*16f0*/  IADD3 R34, PT, PT, R33, -0x3f3504f3, RZ ;  /* 0xc0cafb0d21227810 */ /* 0x000fe40007ffe0ff */
[----:B------:R-:W-:-:S02]  /*1700*/  FSETP.NEU.AND P5, PT, R30, RZ, PT ;  /* 0x000000ff1e00720b */ /* 0x000fc40003fad000 */
[----:B------:R-:W-:-:S04]  /*1710*/  LOP3.LUT R34, R34, 0xff800000, RZ, 0xc0, !PT ;  /* 0xff80000022227812 */ /* 0x000fc800078ec0ff */
[-C--:B------:R-:W-:Y:S02]  /*1720*/  IADD3 R33, PT, PT, R33, -R34.reuse, RZ ;  /* 0x8000002221217210 */ /* 0x080fe40007ffe0ff */
[----:B------:R-:W-:-:S03]  /*1730*/  I2FP.F32.S32 R34, R34 ;  /* 0x0000002200227245 */ /* 0x000fc60000201400 */
[C---:B------:R-:W-:Y:S01]  /*1740*/  FADD R37, R33.reuse, 1 ;  /* 0x3f80000021257421 */ /* 0x040fe20000000000 */
[----:B------:R-:W-:-:S04]  /*1750*/  FADD R38, R33, -1 ;  /* 0xbf80000021267421 */ /* 0x000fc80000000000 */
[----:B------:R-:W-:Y:S01]  /*1760*/  FADD R36, R38, R38 ;  /* 0x0000002626247221 */ /* 0x000fe20000000000 */
[----:B------:R-:W0:Y:S03]  /*1770*/  MUFU.RCP R37, R37 ;  /* 0x0000002500257308 */ /* 0x000e260000001000 */
[----:B0-----:R-:W-:-:S04]  /*1780*/  FMUL R33, R37, R36 ;  /* 0x0000002425217220 */ /* 0x001fc80000400000 */
[----:B------:R-:W-:-:S04]  /*1790*/  FADD R36, R38, -R33 ;  /* 0x8000002126247221 */ /* 0x000fc80000000000 */
[----:B------:R-:W-:Y:S01]  /*17a0*/  FADD R39, R36, R36 ;  /* 0x0000002424277221 */ /* 0x000fe20000000000 */
[----:B------:R-:W-:Y:S01]  /*17b0*/  FFMA R36, R34, 1.1920928955078125e-07, R35 ;  /* 0x3400000022247823 */ /* 0x000fe20000000023 */
[CC--:B------:R-:W-:Y:S02]  /*17c0*/  FMUL R35, R33.reuse, R33.reuse ;  /* 0x0000002121237220 */ /* 0x0c0fe40000400000 */
[----:B------:R-:W-:Y:S01]  /*17d0*/  FFMA R38, R38, -R33, R39 ;  /* 0x8000002126267223 */ /* 0x000fe20000000027 */
[----:B------:R-:W-:Y:S01]  /*17e0*/  FFMA R34, R33, 1.4426950216293334961, R36 ;  /* 0x3fb8aa3b21227823 */ /* 0x000fe20000000024 */
[----:B------:R-:W-:Y:S02]  /*17f0*/  FFMA R40, R35, R40, 0.0032181653659790754318 ;  /* 0x3b52e7db23287423 */ /* 0x000fe40000000028 */
[----:B------:R-:W-:Y:S01]  /*1800*/  FMUL R38, R37, R38 ;  /* 0x0000002625267220 */ /* 0x000fe20000400000 */
[----:B------:R-:W-:Y:S01]  /*1810*/  FADD R36, R36, -R34 ;  /* 0x8000002224247221 */ /* 0x000fe20000000000 */
[----:B------:R-:W-:-:S03]  /*1820*/  FFMA R40, R35, R40, 0.018033718690276145935 ;  /* 0x3c93bb7323287423 */ /* 0x000fc60000000028 */
[----:B------:R-:W-:Y:S01]  /*1830*/  FFMA R39, R33, 1.4426950216293334961, R36 ;  /* 0x3fb8aa3b21277823 */ /* 0x000fe20000000024 */
[----:B------:R-:W-:-:S03]  /*1840*/  FFMA R40, R35, R40, 0.12022458761930465698 ;  /* 0x3df6384f23287423 */ /* 0x000fc60000000028 */
[----:B------:R-:W-:Y:S01]  /*1850*/  FFMA R36, R38, 1.4426950216293334961, R39 ;  /* 0x3fb8aa3b26247823 */ /* 0x000fe20000000027 */
[----:B------:R-:W-:-:S03]  /*1860*/  FMUL R40, R35, R40 ;  /* 0x0000002823287220 */ /* 0x000fc60000400000 */
[----:B------:R-:W-:Y:S01]  /*1870*/  FFMA R37, R33, 1.9251366722983220825e-08, R36 ;  /* 0x32a55e3421257823 */ /* 0x000fe20000000024 */
[----:B------:R-:W-:-:S04]  /*1880*/  FMUL R35, R40, 3 ;  /* 0x4040000028237820 */ /* 0x000fc80000400000 */
[----:B------:R-:W-:Y:S01]  /*1890*/  FFMA R35, R38, R35, R37 ;  /* 0x0000002326237223 */ /* 0x000fe20000000025 */
[----:B------:R-:W-:-:S03]  /*18a0*/  HFMA2 R38, -RZ, RZ, 0.64013671875, -15.109375 ;  /* 0x391fcb8eff267431 */ /* 0x000fc600000001ff */
[----:B------:R-:W-:-:S04]  /*18b0*/  FFMA R35, R33, R40, R35 ;  /* 0x0000002821237223 */ /* 0x000fc80000000023 */
        /* <DEDUP_REMOVED lines=12> */
[----:B------:R-:W-:-:S04]  /*1980*/  FADD R33, R33, R34 ;  /* 0x0000002221217221 */ /* 0x000fc80000000000 */
[----:B------:R-:W-:-:S04]  /*1990*/  FFMA R34, R33, R38, 0.0013391353422775864601 ;  /* 0x3aaf85ed21227423 */ /* 0x000fc80000000026 */
[----:B------:R-:W-:-:S04]  /*19a0*/  FFMA R34, R33, R34, 0.0096188392490148544312 ;  /* 0x3c1d985621227423 */ /* 0x000fc80000000022 */
[----:B------:R-:W-:-:S04]  /*19b0*/  FFMA R34, R33, R34, 0.055503588169813156128 ;  /* 0x3d6357bb21227423 */ /* 0x000fc80000000022 */
[C---:B------:R-:W-:Y:S01]  /*19c0*/  FFMA R38, R33.reuse, R34, 0.24022644758224487305 ;  /* 0x3e75fdec21267423 */ /* 0x040fe20000000022 */
[----:B------:R-:W-:Y:S02]  /*19d0*/  SEL R34, RZ, 0x83000000, P1 ;  /* 0x83000000ff227807 */ /* 0x000fe40000800000 */
[----:B------:R-:W-:Y:S01]  /*19e0*/  FSETP.NEU.AND P1, PT, |R30|, +INF , PT ;  /* 0x7f8000001e00780b */ /* 0x000fe20003f2d200 */
[----:B------:R-:W-:Y:S01]  /*19f0*/  FFMA R38, R33, R38, 0.69314718246459960938 ;  /* 0x3f31721821267423 */ /* 0x000fe20000000026 */
[----:B------:R-:W-:Y:S02]  /*1a00*/  IADD3 R37, PT, PT, R34, 0x7f000000, RZ ;  /* 0x7f00000022257810 */ /* 0x000fe40007ffe0ff */
[----:B-1----:R-:W-:Y:S01]  /*1a10*/  LEA R35, R35, -R34, 0x17 ;  /* 0x8000002223237211 */ /* 0x002fe200078eb8ff */
        /* <DEDUP_REMOVED lines=8> */
.L_x_20:
[----:B------:R-:W-:-:S07]  /*1aa0*/  FADD R34, R30, 2 ;  /* 0x400000001e227421 */ /* 0x000fce0000000000 */
.L_x_19:
[----:B------:R-:W-:Y:S05]  /*1ab0*/  BSYNC.RECONVERGENT B0 ;  /* 0x0000000000007941 */ /* 0x000fea0003800200 */
.L_x_18:
[----:B------:R-:W-:Y:S01]  /*1ac0*/  ISETP.NE.AND P1, PT, R27, 0x2, PT ;  /* 0x000000021b00780c */ /* 0x000fe20003f25270 */
[----:B------:R-:W-:-:S12]  /*1ad0*/  FFMA R6, R29, R34, R6 ;  /* 0x000000221d067223 */ /* 0x000fd80000000006 */
[----:B------:R-:W-:Y:S05]  /*1ae0*/  @!P1 BRA `(.L_x_21) ;  /* 0x00000004003c9947 */ /* 0x000fea0003800000 */
[----:B------:R-:W-:Y:S01]  /*1af0*/  LDS R30, [R31+0xc] ;  /* 0x00000c001f1e7984 */ /* 0x000fe20000000800 */
[----:B------:R0:W1:Y:S01]  /*1b00*/  LDC R29, c[0x3][R28+0x1c] ;  /* 0x00c007001c1d7b82 */ /* 0x0000620000000800 */
[----:B------:R-:W-:Y:S02]  /*1b10*/  BSSY.RECONVERGENT B0, `(.L_x_22) ;  /* 0x0000049000007945 */ /* 0x000fe40003800200 */
[----:B------:R-:W4:Y:S02]  /*1b20*/  LDS R33, [R32+0xc] ;  /* 0x00000c0020217984 */ /* 0x000f240000000800 */
[----:B----4-:R-:W-:Y:S01]  /*1b30*/  FADD R30, R30, -R33 ;  /* 0x800000211e1e7221 */ /* 0x010fe20000000000 */
[----:B------:R-:W-:-:S04]  /*1b40*/  HFMA2 R33, -RZ, RZ, 1.875, 0 ;  /* 0x3f800000ff217431 */ /* 0x000fc800000001ff */
        /* <DEDUP_REMOVED lines=45> */
[----:B------:R-:W-:Y:S01]  /*1e20*/  FFMA R31, R28, 2, R31 ;  /* 0x400000001c1f7823 */ /* 0x000fe2000000001f */
[C---:B------:R-:W-:Y:S01]  /*1e30*/  FSETP.GEU.AND P4, PT, R32.reuse, RZ, PT ;  /* 0x000000ff2000720b */ /* 0x040fe20003f8e000 */
[----:B------:R-:W1:Y:S01]  /*1e40*/  F2I.NTZ R34, R32 ;  /* 0x0000002000227305 */ /* 0x000e620000203100 */
        /* <DEDUP_REMOVED lines=8> */
[----:B------:R-:W-:Y:S01]  /*1ed0*/  FSETP.NEU.AND P1, PT, |R30|, +INF , PT ;  /* 0x7f8000001e00780b */ /* 0x000fe20003f2d200 */
[----:B------:R-:W-:Y:S01]  /*1ee0*/  FFMA R33, R28, R33, 0.69314718246459960938 ;  /* 0x3f3172181c217423 */ /* 0x000fe20000000021 */
[----:B-1----:R-:W-:Y:S02]  /*1ef0*/  LEA R34, R34, -R31, 0x17 ;  /* 0x8000001f22227211 */ /* 0x002fe400078eb8ff */
[----:B------:R-:W-:Y:S01]  /*1f00*/  IADD3 R31, PT, PT, R31, 0x7f000000, RZ ;  /* 0x7f0000001f1f7810 */ /* 0x000fe20007ffe0ff */
        /* <DEDUP_REMOVED lines=8> */
.L_x_24:
[----:B------:R-:W-:-:S07]  /*1f90*/  FADD R33, R30, 2 ;  /* 0x400000001e217421 */ /* 0x000fce0000000000 */
.L_x_23:
[----:B------:R-:W-:Y:S05]  /*1fa0*/  BSYNC.RECONVERGENT B0 ;  /* 0x0000000000007941 */ /* 0x000fea0003800200 */
.L_x_22:
[----:B------:R-:W-:Y:S01]  /*1fb0*/  FFMA R6, R29, R33, R6 ;  /* 0x000000211d067223 */ /* 0x000fe20000000006 */
[----:B------:R-:W-:Y:S01]  /*1fc0*/  IADD3 R27, PT, PT, R27, 0x2, RZ ;  /* 0x000000021b1b7810 */ /* 0x000fe20007ffe0ff */
[----:B------:R-:W-:Y:S06]  /*1fd0*/  BRA `(.L_x_25) ;  /* 0xfffffff400687947 */ /* 0x000fec000383ffff */
.L_x_21:
[----:B------:R-:W-:Y:S05]  /*1fe0*/  @P0 BRA `(.L_x_26) ;  /* 0xfffffff4003c0947 */ /* 0x000fea000383ffff */
[----:B------:R-:W0:Y:S01]  /*1ff0*/  LDC R15, c[0x0][0x394] ;  /* 0x0000e500ff0f7b82 */ /* 0x000e220000000800 */
[----:B------:R-:W-:Y:S01]  /*2000*/  BSSY.RECONVERGENT B2, `(.L_x_27) ;  /* 0x000000f000027945 */ /* 0x000fe20003800200 */
[----:B0-----:R-:W0:Y:S08]  /*2010*/  MUFU.RCP R14, R15 ;  /* 0x0000000f000e7308 */ /* 0x001e300000001000 */
[----:B------:R-:W1:Y:S01]  /*2020*/  FCHK P0, -R6, R15 ;  /* 0x0000000f06007302 */ /* 0x000e620000000100 */
[----:B0-----:R-:W-:-:S04]  /*2030*/  FFMA R3, R14, -R15, 1 ;  /* 0x3f8000000e037423 */ /* 0x001fc8000000080f */
[----:B------:R-:W-:-:S04]  /*2040*/  FFMA R3, R14, R3, R14 ;  /* 0x000000030e037223 */ /* 0x000fc8000000000e */
[----:B------:R-:W-:-:S04]  /*2050*/  FFMA R5, R3, -R6, RZ ;  /* 0x8000000603057223 */ /* 0x000fc800000000ff */
        /* <DEDUP_REMOVED lines=8> */
[----:B------:R-:W-:-:S07]  /*20e0*/  MOV R3, R5 ;  /* 0x0000000500037202 */ /* 0x000fce0000000f00 */
.L_x_28:
[----:B------:R-:W-:Y:S05]  /*20f0*/  BSYNC.RECONVERGENT B2 ;  /* 0x0000000000027941 */ /* 0x000fea0003800200 */
.L_x_27:
        /* <DEDUP_REMOVED lines=11> */
[----:B------:R-:W-:-:S06]  /*21b0*/  FFMA R6, R3, 1.925963033500011079e-08, R6 ;  /* 0x32a5706003067823 */ /* 0x000fcc0000000006 */
        /* <DEDUP_REMOVED lines=9> */
.L_x_43:
[C---:B------:R-:W-:Y:S01]  /*2250*/  IMAD R24, R25.reuse, 0x90, R18 ;  /* 0x0000009019187824 */ /* 0x040fe200078e0212 */
[----:B------:R-:W-:Y:S02]  /*2260*/  IADD3 R25, PT, PT, R25, 0x1, RZ ;  /* 0x0000000119197810 */ /* 0x000fe40007ffe0ff */
[----:B------:R-:W-:Y:S02]  /*2270*/  MOV R19, RZ ;  /* 0x000000ff00137202 */ /* 0x000fe40000000f00 */
[----:B------:R-:W-:-:S13]  /*2280*/  ISETP.NE.AND P2, PT, R25, 0x20, PT ;  /* 0x000000201900780c */ /* 0x000fda0003f45270 */
.L_x_42:
[----:B------:R-:W-:Y:S02]  /*2290*/  MOV R5, RZ ;  /* 0x000000ff00057202 */ /* 0x000fe40000000f00 */
[----:B------:R-:W-:-:S07]  /*22a0*/  MOV R4, 0xfffffffe ;  /* 0xfffffffe00047802 */ /* 0x000fce0000000f00 */
.L_x_39:
[----:B------:R-:W-:Y:S01]  /*22b0*/  IADD3 R15, PT, PT, R11, R4, RZ ;  /* 0x000000040b0f7210 */ /* 0x000fe20007ffe0ff */
[C---:B------:R-:W-:Y:S01]  /*22c0*/  IMAD R14, R4.reuse, 0x90, R24 ;  /* 0x00000090040e7824 */ /* 0x040fe200078e0218 */
[C---:B------:R-:W-:Y:S02]  /*22d0*/  IADD3 R6, PT, PT, R4.reuse, 0x18, RZ ;  /* 0x0000001804067810 */ /* 0x040fe40007ffe0ff */
[----:B------:R-:W-:Y:S01]  /*22e0*/  IADD3 R4, PT, PT, R4, 0x1, RZ ;  /* 0x0000000104047810 */ /* 0x000fe20007ffe0ff */
[----:B------:R-:W-:Y:S01]  /*22f0*/  IMAD R15, R15, 0x90, R18 ;  /* 0x000000900f0f7824 */ /* 0x000fe200078e0212 */
[----:B------:R-:W-:Y:S02]  /*2300*/  MOV R27, 0xfffffffe ;  /* 0xfffffffe001b7802 */ /* 0x000fe40000000f00 */
[----:B------:R-:W-:Y:S02]  /*2310*/  ISETP.NE.AND P0, PT, R4, 0x3, PT ;  /* 0x000000030400780c */ /* 0x000fe40003f05270 */
[----:B------:R-:W-:-:S02]  /*2320*/  IADD3 R28, PT, PT, R12, UR9, RZ ;  /* 0x000000090c1c7c10 */ /* 0x000fc4000fffe0ff */
[----:B------:R-:W-:Y:S02]  /*2330*/  IADD3 R26, PT, PT, R14, 0x120, RZ ;  /* 0x000001200e1a7810 */ /* 0x000fe40007ffe0ff */
[----:B------:R-:W-:-:S07]  /*2340*/  IADD3 R29, PT, PT, R15, 0x120, RZ ;  /* 0x000001200f1d7810 */ /* 0x000fce0007ffe0ff */
.L_x_38:
[----:B------:R-:W-:Y:S01]  /*2350*/  IADD3 R34, PT, PT, R28, R27, RZ ;  /* 0x0000001b1c227210 */ /* 0x000fe20007ffe0ff */
[C---:B------:R-:W-:Y:S01]  /*2360*/  IMAD R30, R27.reuse, 0x7, R6 ;  /* 0x000000071b1e7824 */ /* 0x040fe200078e0206 */
[----:B------:R-:W-:Y:S01]  /*2370*/  IADD3 R35, PT, PT, R27, R19, RZ ;  /* 0x000000131b237210 */ /* 0x000fe20007ffe0ff */
[----:B------:R-:W-:Y:S01]  /*2380*/  BSSY.RECONVERGENT B0, `(.L_x_31) ;  /* 0x0000050000007945 */ /* 0x000fe20003800200 */
[----:B------:R-:W-:Y:S02]  /*2390*/  LEA R37, R34, R15, 0x2 ;  /* 0x0000000f22257211 */ /* 0x000fe400078e10ff */
[----:B------:R-:W-:Y:S02]  /*23a0*/  LEA R38, R35, R14, 0x2 ;  /* 0x0000000e23267211 */ /* 0x000fe400078e10ff */
[----:B------:R-:W-:Y:S01]  /*23b0*/  SHF.L.U32 R30, R30, 0x2, RZ ;  /* 0x000000021e1e7819 */ /* 0x000fe200000006ff */
[----:B------:R-:W-:Y:S01]  /*23c0*/  LDS R31, [R37+0x128] ;  /* 0x00012800251f7984 */ /* 0x000fe20000000800 */
[----:B------:R-:W-:-:S02]  /*23d0*/  LEA R33, R34, R29, 0x2 ;  /* 0x0000001d22217211 */ /* 0x000fc400078e10ff */
[----:B------:R0:W1:Y:S01]  /*23e0*/  LDC R32, c[0x3][R30] ;  /* 0x00c000001e207b82 */ /* 0x0000620000000800 */
[----:B------:R-:W4:Y:S01]  /*23f0*/  LDS R36, [R38+0x128] ;  /* 0x0001280026247984 */ /* 0x000f220000000800 */
[----:B------:R-:W-:Y:S01]  /*2400*/  LEA R34, R35, R26, 0x2 ;  /* 0x0000001a23227211 */ /* 0x000fe200078e10ff */
        /* <DEDUP_REMOVED lines=8> */
[----:B------:R-:W-:Y:S02]  /*2490*/  FSETP.NEU.AND P5, PT, R31, RZ, PT ;  /* 0x000000ff1f00720b */ /* 0x000fe40003fad000 */
[----:B------:R-:W-:-:S04]  /*24a0*/  FSEL R36, R36, |R31|, !P1 ;  /* 0x4000001f24247208 */ /* 0x000fc80004800000 */
[----:B------:R-:W-:-:S04]  /*24b0*/  IADD3 R35, PT, PT, R36, -0x3f3504f3, RZ ;  /* 0xc0cafb0d24237810 */ /* 0x000fc80007ffe0ff */
[----:B------:R-:W-:-:S04]  /*24c0*/  LOP3.LUT R37, R35, 0xff800000, RZ, 0xc0, !PT ;  /* 0xff80000023257812 */ /* 0x000fc800078ec0ff */
[-C--:B------:R-:W-:Y:S02]  /*24d0*/  IADD3 R36, PT, PT, R36, -R37.reuse, RZ ;  /* 0x8000002524247210 */ /* 0x080fe40007ffe0ff */
[----:B------:R-:W-:-:S03]  /*24e0*/  I2FP.F32.S32 R37, R37 ;  /* 0x0000002500257245 */ /* 0x000fc60000201400 */
[C---:B------:R-:W-:Y:S01]  /*24f0*/  FADD R39, R36.reuse, 1 ;  /* 0x3f80000024277421 */ /* 0x040fe20000000000 */
[----:B------:R-:W-:-:S04]  /*2500*/  FADD R38, R36, -1 ;  /* 0xbf80000024267421 */ /* 0x000fc80000000000 */
[----:B------:R-:W-:Y:S01]  /*2510*/  FADD R36, R38, R38 ;  /* 0x0000002626247221 */ /* 0x000fe20000000000 */
[----:B------:R-:W0:Y:S03]  /*2520*/  MUFU.RCP R39, R39 ;  /* 0x0000002700277308 */ /* 0x000e260000001000 */
[----:B0-----:R-:W-:Y:S01]  /*2530*/  FMUL R35, R39, R36 ;  /* 0x0000002427237220 */ /* 0x001fe20000400000 */
[----:B------:R-:W-:-:S03]  /*2540*/  FSEL R36, RZ, -24, P1 ;  /* 0xc1c00000ff247808 */ /* 0x000fc60000800000 */
[----:B------:R-:W-:Y:S02]  /*2550*/  FADD R40, R38, -R35 ;  /* 0x8000002326287221 */ /* 0x000fe40000000000 */
[----:B------:R-:W-:Y:S01]  /*2560*/  FFMA R36, R37, 1.1920928955078125e-07, R36 ;  /* 0x3400000025247823 */ /* 0x000fe20000000024 */
[----:B------:R-:W-:Y:S01]  /*2570*/  FMUL R37, R35, R35 ;  /* 0x0000002323257220 */ /* 0x000fe20000400000 */
[----:B------:R-:W-:Y:S01]  /*2580*/  FADD R41, R40, R40 ;  /* 0x0000002828297221 */ /* 0x000fe20000000000 */
[----:B------:R-:W-:-:S03]  /*2590*/  MOV R40, 0x3a2c32e4 ;  /* 0x3a2c32e400287802 */ /* 0x000fc60000000f00 */
[----:B------:R-:W-:Y:S02]  /*25a0*/  FFMA R38, R38, -R35, R41 ;  /* 0x8000002326267223 */ /* 0x000fe40000000029 */
[----:B------:R-:W-:Y:S02]  /*25b0*/  FFMA R40, R37, R40, 0.0032181653659790754318 ;  /* 0x3b52e7db25287423 */ /* 0x000fe40000000028 */
[----:B------:R-:W-:Y:S01]  /*25c0*/  FMUL R38, R39, R38 ;  /* 0x0000002627267220 */ /* 0x000fe20000400000 */
[----:B------:R-:W-:Y:S01]  /*25d0*/  FFMA R39, R35, 1.4426950216293334961, R36 ;  /* 0x3fb8aa3b23277823 */ /* 0x000fe20000000024 */
[----:B------:R-:W-:-:S03]  /*25e0*/  FFMA R40, R37, R40, 0.018033718690276145935 ;  /* 0x3c93bb7325287423 */ /* 0x000fc60000000028 */
[----:B------:R-:W-:Y:S01]  /*25f0*/  FADD R36, R36, -R39 ;  /* 0x8000002724247221 */ /* 0x000fe20000000000 */
[----:B------:R-:W-:-:S03]  /*2600*/  FFMA R40, R37, R40, 0.12022458761930465698 ;  /* 0x3df6384f25287423 */ /* 0x000fc60000000028 */
[----:B------:R-:W-:Y:S01]  /*2610*/  FFMA R41, R35, 1.4426950216293334961, R36 ;  /* 0x3fb8aa3b23297823 */ /* 0x000fe20000000024 */
[----:B------:R-:W-:-:S03]  /*2620*/  FMUL R40, R37, R40 ;  /* 0x0000002825287220 */ /* 0x000fc60000400000 */
[----:B------:R-:W-:Y:S01]  /*2630*/  FFMA R36, R38, 1.4426950216293334961, R41 ;  /* 0x3fb8aa3b26247823 */ /* 0x000fe20000000029 */
[----:B------:R-:W-:-:S03]  /*2640*/  FMUL R37, R40, 3 ;  /* 0x4040000028257820 */ /* 0x000fc60000400000 */
[----:B------:R-:W-:-:S04]  /*2650*/  FFMA R36, R35, 1.9251366722983220825e-08, R36 ;  /* 0x32a55e3423247823 */ /* 0x000fc80000000024 */
        /* <DEDUP_REMOVED lines=33> */
.L_x_33:
[----:B------:R-:W-:-:S07]  /*2870*/  FADD R36, R31, 2 ;  /* 0x400000001f247421 */ /* 0x000fce0000000000 */
.L_x_32:
[----:B------:R-:W-:Y:S05]  /*2880*/  BSYNC.RECONVERGENT B0 ;  /* 0x0000000000007941 */ /* 0x000fea0003800200 */
.L_x_31:
[----:B------:R-:W-:Y:S01]  /*2890*/  ISETP.NE.AND P1, PT, R27, 0x2, PT ;  /* 0x000000021b00780c */ /* 0x000fe20003f25270 */
[----:B------:R-:W-:-:S12]  /*28a0*/  FFMA R5, R32, R36, R5 ;  /* 0x0000002420057223 */ /* 0x000fd80000000005 */
[----:B------:R-:W-:Y:S05]  /*28b0*/  @!P1 BRA `(.L_x_34) ;  /* 0x00000004003c9947 */ /* 0x000fea0003800000 */
[----:B------:R-:W-:Y:S01]  /*28c0*/  LDS R31, [R33+0xc] ;  /* 0x00000c00211f7984 */ /* 0x000fe20000000800 */
[----:B------:R-:W0:Y:S01]  /*28d0*/  LDC R30, c[0x3][R30+0x1c] ;  /* 0x00c007001e1e7b82 */ /* 0x000e220000000800 */
[----:B------:R-:W-:Y:S01]  /*28e0*/  BSSY.RECONVERGENT B0, `(.L_x_35) ;  /* 0x0000049000007945 */ /* 0x000fe20003800200 */
[----:B------:R-:W-:Y:S01]  /*28f0*/  HFMA2 R32, -RZ, RZ, 1.875, 0 ;  /* 0x3f800000ff207431 */ /* 0x000fe200000001ff */
[----:B------:R-:W1:Y:S02]  /*2900*/  LDS R34, [R34+0xc] ;  /* 0x00000c0022227984 */ /* 0x000e640000000800 */
[----:B-1----:R-:W-:-:S05]  /*2910*/  FADD R31, R31, -R34 ;  /* 0x800000221f1f7221 */ /* 0x002fca0000000000 */
        /* <DEDUP_REMOVED lines=12> */
[----:B------:R-:W-:-:S05]  /*29e0*/  IADD3 R32, PT, PT, R32, -R33, RZ ;  /* 0x8000002120207210 */ /* 0x000fca0007ffe0ff */
[C---:B------:R-:W-:Y:S01]  /*29f0*/  FADD R37, R32.reuse, 1 ;  /* 0x3f80000020257421 */ /* 0x040fe20000000000 */
[----:B------:R-:W-:Y:S01]  /*2a00*/  FADD R36, R32, -1 ;  /* 0xbf80000020247421 */ /* 0x000fe20000000000 */
[----:B------:R-:W-:-:S03]  /*2a10*/  I2FP.F32.S32 R32, R33 ;  /* 0x0000002100207245 */ /* 0x000fc60000201400 */
[----:B------:R-:W-:Y:S01]  /*2a20*/  FADD R34, R36, R36 ;  /* 0x0000002424227221 */ /* 0x000fe20000000000 */
[----:B------:R-:W0:Y:S03]  /*2a30*/  MUFU.RCP R37, R37 ;  /* 0x0000002500257308 */ /* 0x000e260000001000 */
[----:B0-----:R-:W-:Y:S01]  /*2a40*/  FMUL R33, R37, R34 ;  /* 0x0000002225217220 */ /* 0x001fe20000400000 */
[----:B------:R-:W-:-:S03]  /*2a50*/  FFMA R34, R32, 1.1920928955078125e-07, R35 ;  /* 0x3400000020227823 */ /* 0x000fc60000000023 */
        /* <DEDUP_REMOVED lines=48> */
.L_x_37:
[----:B------:R-:W-:-:S07]  /*2d60*/  FADD R32, R31, 2 ;  /* 0x400000001f207421 */ /* 0x000fce0000000000 */
.L_x_36:
[----:B------:R-:W-:Y:S05]  /*2d70*/  BSYNC.RECONVERGENT B0 ;  /* 0x0000000000007941 */ /* 0x000fea0003800200 */
.L_x_35:
[----:B------:R-:W-:Y:S01]  /*2d80*/  FFMA R5, R30, R32, R5 ;  /* 0x000000201e057223 */ /* 0x000fe20000000005 */
[----:B------:R-:W-:Y:S01]  /*2d90*/  IADD3 R27, PT, PT, R27, 0x2, RZ ;  /* 0x000000021b1b7810 */ /* 0x000fe20007ffe0ff */
[----:B------:R-:W-:Y:S06]  /*2da0*/  BRA `(.L_x_38) ;  /* 0xfffffff400687947 */ /* 0x000fec000383ffff */
.L_x_34:
        /* <DEDUP_REMOVED lines=17> */
.L_x_41:
[----:B------:R-:W-:Y:S05]  /*2ec0*/  BSYNC.RECONVERGENT B2 ;  /* 0x0000000000027941 */ /* 0x000fea0003800200 */
.L_x_40:
        /* <DEDUP_REMOVED lines=21> */
.L_x_56:
[C---:B------:R-:W-:Y:S01]  /*3020*/  IMAD R24, R25.reuse, 0x90, R18 ;  /* 0x0000009019187824 */ /* 0x040fe200078e0212 */
[----:B------:R-:W-:Y:S02]  /*3030*/  IADD3 R25, PT, PT, R25, 0x1, RZ ;  /* 0x0000000119197810 */ /* 0x000fe40007ffe0ff */
[----:B------:R-:W-:Y:S02]  /*3040*/  MOV R19, RZ ;  /* 0x000000ff00137202 */ /* 0x000fe40000000f00 */
[----:B------:R-:W-:-:S13]  /*3050*/  ISETP.NE.AND P2, PT, R25, 0x20, PT ;  /* 0x000000201900780c */ /* 0x000fda0003f45270 */
.L_x_55:
[----:B------:R-:W-:Y:S02]  /*3060*/  MOV R6, RZ ;  /* 0x000000ff00067202 */ /* 0x000fe40000000f00 */
[----:B------:R-:W-:-:S07]  /*3070*/  MOV R5, 0xfffffffe ;  /* 0xfffffffe00057802 */ /* 0x000fce0000000f00 */
.L_x_52:
[----:B------:R-:W0:Y:S01]  /*3080*/  S2R R15, SR_CgaCtaId ;  /* 0x00000000000f7919 */ /* 0x000e220000008800 */
[----:B------:R-:W-:Y:S02]  /*3090*/  MOV R18, 0x400 ;  /* 0x0000040000127802 */ /* 0x000fe40000000f00 */
[----:B------:R-:W-:Y:S02]  /*30a0*/  IADD3 R27, PT, PT, R13, R5, RZ ;  /* 0x000000050d1b7210 */ /* 0x000fe40007ffe0ff */
[----:B------:R-:W-:Y:S02]  /*30b0*/  IADD3 R14, PT, PT, R5, 0x18, RZ ;  /* 0x00000018050e7810 */ /* 0x000fe40007ffe0ff */
[----:B0-----:R-:W-:Y:S01]  /*30c0*/  LEA R18, R15, R18, 0x18 ;  /* 0x000000120f127211 */ /* 0x001fe200078ec0ff */
[C---:B------:R-:W-:Y:S01]  /*30d0*/  IMAD R15, R5.reuse, 0x90, R24 ;  /* 0x00000090050f7824 */ /* 0x040fe200078e0218 */
[----:B------:R-:W-:-:S03]  /*30e0*/  IADD3 R5, PT, PT, R5, 0x1, RZ ;  /* 0x0000000105057810 */ /* 0x000fc60007ffe0ff */
[----:B------:R-:W-:Y:S01]  /*30f0*/  IMAD R26, R27, 0x90, R18 ;  /* 0x000000901b1a7824 */ /* 0x000fe200078e0212 */
[----:B------:R-:W-:Y:S02]  /*3100*/  ISETP.NE.AND P0, PT, R5, 0x3, PT ;  /* 0x000000030500780c */ /* 0x000fe40003f05270 */
[----:B------:R-:W-:Y:S02]  /*3110*/  MOV R27, 0xfffffffe ;  /* 0xfffffffe001b7802 */ /* 0x000fe40000000f00 */
[----:B------:R-:W-:Y:S02]  /*3120*/  IADD3 R30, PT, PT, R15, 0x120, RZ ;  /* 0x000001200f1e7810 */ /* 0x000fe40007ffe0ff */
[----:B------:R-:W-:-:S07]  /*3130*/  IADD3 R31, PT, PT, R26, 0x120, RZ ;  /* 0x000001201a1f7810 */ /* 0x000fce0007ffe0ff */
.L_x_51:
[----:B------:R-:W-:Y:S01]  /*3140*/  IADD3 R35, PT, PT, R28, R27, RZ ;  /* 0x0000001b1c237210 */ /* 0x000fe20007ffe0ff */
[C---:B------:R-:W-:Y:S01]  /*3150*/  IMAD R32, R27.reuse, 0x7, R14 ;  /* 0x000000071b207824 */ /* 0x040fe200078e020e */
[----:B------:R-:W-:Y:S01]  /*3160*/  IADD3 R36, PT, PT, R27, R19, RZ ;  /* 0x000000131b247210 */ /* 0x000fe20007ffe0ff */
[----:B------:R-:W-:Y:S01]  /*3170*/  BSSY.RECONVERGENT B0, `(.L_x_44) ;  /* 0x0000050000007945 */ /* 0x000fe20003800200 */
[C---:B------:R-:W-:Y:S02]  /*3180*/  LEA R38, R35.reuse, R26, 0x2 ;  /* 0x0000001a23267211 */ /* 0x040fe400078e10ff */
        /* <DEDUP_REMOVED lines=28> */
[----:B------:R-:W-:-:S04]  /*3350*/  FADD R39, R39, R39 ;  /* 0x0000002727277221 */ /* 0x000fc80000000000 */
[----:B------:R-:W-:Y:S01]  /*3360*/  FFMA R40, R40, -R37, R39 ;  /* 0x8000002528287223 */ /* 0x000fe20000000027 */
[----:B------:R-:W-:-:S03]  /*3370*/  FSEL R39, RZ, -24, P1 ;  /* 0xc1c00000ff277808 */ /* 0x000fc60000800000 */
[----:B------:R-:W-:Y:S02]  /*3380*/  FMUL R42, R41, R40 ;  /* 0x00000028292a7220 */ /* 0x000fe40000400000 */
[----:B------:R-:W-:Y:S01]  /*3390*/  FFMA R40, R38, 1.1920928955078125e-07, R39 ;  /* 0x3400000026287823 */ /* 0x000fe20000000027 */
[----:B------:R-:W-:-:S03]  /*33a0*/  FMUL R39, R37, R37 ;  /* 0x0000002525277220 */ /* 0x000fc60000400000 */
[----:B------:R-:W-:Y:S01]  /*33b0*/  FFMA R38, R37, 1.4426950216293334961, R40 ;  /* 0x3fb8aa3b25267823 */ /* 0x000fe20000000028 */
[----:B------:R-:W-:-:S03]  /*33c0*/  FFMA R44, R39, R44, 0.0032181653659790754318 ;  /* 0x3b52e7db272c7423 */ /* 0x000fc6000000002c */
        /* <DEDUP_REMOVED lines=23> */
[----:B------:R-:W-:-:S05]  /*3540*/  HFMA2 R38, -RZ, RZ, 0.64013671875, -15.109375 ;  /* 0x391fcb8eff267431 */ /* 0x000fca00000001ff */
[----:B------:R-:W-:-:S04]  /*3550*/  FFMA R38, R37, R38, 0.0013391353422775864601 ;  /* 0x3aaf85ed25267423 */ /* 0x000fc80000000026 */
[----:B------:R-:W-:-:S04]  /*3560*/  FFMA R38, R37, R38, 0.0096188392490148544312 ;  /* 0x3c1d985625267423 */ /* 0x000fc80000000026 */
[----:B------:R-:W-:-:S04]  /*3570*/  FFMA R38, R37, R38, 0.055503588169813156128 ;  /* 0x3d6357bb25267423 */ /* 0x000fc80000000026 */
[----:B------:R-:W-:-:S04]  /*3580*/  FFMA R38, R37, R38, 0.24022644758224487305 ;  /* 0x3e75fdec25267423 */ /* 0x000fc80000000026 */
[C---:B------:R-:W-:Y:S01]  /*3590*/  FFMA R42, R37.reuse, R38, 0.69314718246459960938 ;  /* 0x3f317218252a7423 */ /* 0x040fe20000000026 */
[----:B------:R-:W-:Y:S02]  /*35a0*/  SEL R38, RZ, 0x83000000, P1 ;  /* 0x83000000ff267807 */ /* 0x000fe40000800000 */
[----:B------:R-:W-:Y:S01]  /*35b0*/  FSETP.NEU.AND P1, PT, |R34|, +INF , PT ;  /* 0x7f8000002200780b */ /* 0x000fe20003f2d200 */
[----:B------:R-:W-:Y:S01]  /*35c0*/  FFMA R42, R37, R42, 1 ;  /* 0x3f800000252a7423 */ /* 0x000fe2000000002a */
[----:B------:R-:W-:Y:S02]  /*35d0*/  IADD3 R37, PT, PT, R38, 0x7f000000, RZ ;  /* 0x7f00000026257810 */ /* 0x000fe40007ffe0ff */
[----:B-1----:R-:W-:-:S03]  /*35e0*/  LEA R39, R39, -R38, 0x17 ;  /* 0x8000002627277211 */ /* 0x002fc600078eb8ff */
[----:B------:R-:W-:Y:S01]  /*35f0*/  FMUL R42, R37, R42 ;  /* 0x0000002a252a7220 */ /* 0x000fe20000400000 */
[----:B------:R-:W-:-:S03]  /*3600*/  FSEL R37, RZ, +INF , !P4 ;  /* 0x7f800000ff257808 */ /* 0x000fc60006000000 */
[----:B------:R-:W-:Y:S02]  /*3610*/  @!P3 FMUL R37, R39, R42 ;  /* 0x0000002a2725b220 */ /* 0x000fe40000400000 */
[----:B------:R-:W-:Y:S05]  /*3620*/  @P1 BRA P5, `(.L_x_45) ;  /* 0x0000000000101947 */ /* 0x000fea0002800000 */
[----:B------:R-:W-:-:S05]  /*3630*/  FADD R34, R34, R34 ;  /* 0x0000002222227221 */ /* 0x000fca0000000000 */
[----:B------:R-:W-:Y:S01]  /*3640*/  LOP3.LUT R37, R34, 0x7fffffff, RZ, 0xc0, !PT ;  /* 0x7fffffff22257812 */ /* 0x000fe200078ec0ff */
[----:B------:R-:W-:Y:S06]  /*3650*/  BRA `(.L_x_45) ;  /* 0x0000000000047947 */ /* 0x000fec0003800000 */
.L_x_46:
[----:B------:R-:W-:-:S07]  /*3660*/  FADD R37, R34, 2 ;  /* 0x4000000022257421 */ /* 0x000fce0000000000 */
.L_x_45:
[----:B------:R-:W-:Y:S05]  /*3670*/  BSYNC.RECONVERGENT B0 ;  /* 0x0000000000007941 */ /* 0x000fea0003800200 */
.L_x_44:
        /* <DEDUP_REMOVED lines=28> */
[C---:B------:R-:W-:Y:S02]  /*3840*/  FADD R40, R39.reuse, -R32 ;  /* 0x8000002027287221 */ /* 0x040fe40000000000 */
[----:B------:R-:W-:Y:S01]  /*3850*/  FFMA R37, R36, 1.1920928955078125e-07, R35 ;  /* 0x3400000024257823 */ /* 0x000fe20000000023 */
[-C--:B------:R-:W-:Y:S01]  /*3860*/  FMUL R36, R32, R32.reuse ;  /* 0x0000002020247220 */ /* 0x080fe20000400000 */
[----:B------:R-:W-:Y:S02]  /*3870*/  FADD R40, R40, R40 ;  /* 0x0000002828287221 */ /* 0x000fe40000000000 */
[----:B------:R-:W-:Y:S01]  /*3880*/  FFMA R35, R32, 1.4426950216293334961, R37 ;  /* 0x3fb8aa3b20237823 */ /* 0x000fe20000000025 */
[C---:B------:R-:W-:Y:S01]  /*3890*/  FFMA R41, R36.reuse, R41, 0.0032181653659790754318 ;  /* 0x3b52e7db24297423 */ /* 0x040fe20000000029 */
[----:B------:R-:W-:Y:S02]  /*38a0*/  FFMA R39, R39, -R32, R40 ;  /* 0x8000002027277223 */ /* 0x000fe40000000028 */
[----:B------:R-:W-:Y:S01]  /*38b0*/  FADD R37, R37, -R35 ;  /* 0x8000002325257221 */ /* 0x000fe20000000000 */
[----:B------:R-:W-:Y:S01]  /*38c0*/  FFMA R41, R36, R41, 0.018033718690276145935 ;  /* 0x3c93bb7324297423 */ /* 0x000fe20000000029 */
[----:B------:R-:W-:-:S02]  /*38d0*/  FMUL R39, R38, R39 ;  /* 0x0000002726277220 */ /* 0x000fc40000400000 */
        /* <DEDUP_REMOVED lines=18> */
[----:B------:R1:W4:Y:S01]  /*3a00*/  F2I.NTZ R36, R37 ;  /* 0x0000002500247305 */ /* 0x0003220000203100 */
[----:B0-----:R-:W-:Y:S01]  /*3a10*/  FADD R32, R37, -R38 ;  /* 0x8000002625207221 */ /* 0x001fe20000000000 */
[----:B------:R-:W-:-:S02]  /*3a20*/  FSETP.GT.AND P1, PT, R38, RZ, PT ;  /* 0x000000ff2600720b */ /* 0x000fc40003f24000 */
[----:B-1----:R-:W-:Y:S01]  /*3a30*/  FSEL R37, RZ, +INF , !P4 ;  /* 0x7f800000ff257808 */ /* 0x002fe20006000000 */
        /* <DEDUP_REMOVED lines=8> */
[----:B----4-:R-:W-:Y:S02]  /*3ac0*/  LEA R36, R36, -R35, 0x17 ;  /* 0x8000002324247211 */ /* 0x010fe400078eb8ff */
[----:B------:R-:W-:Y:S01]  /*3ad0*/  IADD3 R35, PT, PT, R35, 0x7f000000, RZ ;  /* 0x7f00000023237810 */ /* 0x000fe20007ffe0ff */
[----:B------:R-:W-:-:S04]  /*3ae0*/  FFMA R32, R32, R39, 1 ;  /* 0x3f80000020207423 */ /* 0x000fc80000000027 */
[----:B------:R-:W-:-:S04]  /*3af0*/  FMUL R35, R35, R32 ;  /* 0x0000002023237220 */ /* 0x000fc80000400000 */
[----:B------:R-:W-:Y:S01]  /*3b00*/  @!P3 FMUL R37, R36, R35 ;  /* 0x000000232425b220 */ /* 0x000fe20000400000 */
[----:B------:R-:W-:Y:S06]  /*3b10*/  @P1 BRA P5, `(.L_x_49) ;  /* 0x0000000000101947 */ /* 0x000fec0002800000 */
[----:B------:R-:W-:-:S05]  /*3b20*/  FADD R34, R34, R34 ;  /* 0x0000002222227221 */ /* 0x000fca0000000000 */
[----:B------:R-:W-:Y:S01]  /*3b30*/  LOP3.LUT R37, R34, 0x7fffffff, RZ, 0xc0, !PT ;  /* 0x7fffffff22257812 */ /* 0x000fe200078ec0ff */
[----:B------:R-:W-:Y:S06]  /*3b40*/  BRA `(.L_x_49) ;  /* 0x0000000000047947 */ /* 0x000fec0003800000 */
.L_x_50:
[----:B------:R-:W-:-:S07]  /*3b50*/  FADD R37, R34, 2 ;  /* 0x4000000022257421 */ /* 0x000fce0000000000 */
.L_x_49:
[----:B------:R-:W-:Y:S05]  /*3b60*/  BSYNC.RECONVERGENT B0 ;  /* 0x0000000000007941 */ /* 0x000fea0003800200 */
.L_x_48:
[----:B------:R-:W-:Y:S01]  /*3b70*/  FFMA R6, R33, R37, R6 ;  /* 0x0000002521067223 */ /* 0x000fe20000000006 */
[----:B------:R-:W-:Y:S01]  /*3b80*/  IADD3 R27, PT, PT, R27, 0x2, RZ ;  /* 0x000000021b1b7810 */ /* 0x000fe20007ffe0ff */
[----:B------:R-:W-:Y:S06]  /*3b90*/  BRA `(.L_x_51) ;  /* 0xfffffff400687947 */ /* 0x000fec000383ffff */
.L_x_47:
        /* <DEDUP_REMOVED lines=16> */
.L_x_54:
[----:B------:R-:W-:Y:S05]  /*3ca0*/  BSYNC.RECONVERGENT B2 ;  /* 0x0000000000027941 */ /* 0x000fea0003800200 */
.L_x_53:
        /* <DEDUP_REMOVED lines=19> */
[----:B------:R-:W-:-:S11]  /*3de0*/  UPLOP3.LUT UP0, UPT, UPT, UPT, UPT, 0x80, 0x8 ;  /* 0x000000000008789c */ /* 0x000fd60003f0f070 */
.L_x_119:
[----:B------:R-:W-:Y:S01]  /*3df0*/  MOV R5, RZ ;  /* 0x000000ff00057202 */ /* 0x000fe20000000f00 */
[----:B------:R-:W-:Y:S02]  /*3e00*/  UPLOP3.LUT UP1, UPT, UPT, UPT, UP0, 0x80, 0x8 ;  /* 0x000000000008789c */ /* 0x000fe40003f2f000 */
[----:B------:R-:W-:-:S11]  /*3e10*/  UPLOP3.LUT UP0, UPT, UPT, UPT, UPT, 0x80, 0x8 ;  /* 0x000000000008789c */ /* 0x000fd60003f0f070 */
.L_x_118:
[----:B------:R-:W-:Y:S01]  /*3e20*/  ISETP.NE.AND P0, PT, R9, R30, PT ;  /* 0x0000001e0900720c */ /* 0x000fe20003f05270 */
[----:B------:R-:W-:Y:S01]  /*3e30*/  UPLOP3.LUT UP2, UPT, UPT, UPT, UP0, 0x80, 0x8 ;  /* 0x000000000008789c */ /* 0x000fe20003f4f000 */
[----:B---3--:R-:W-:-:S13]  /*3e40*/  ISETP.EQ.AND P1, PT, R10, R5, PT ;  /* 0x000000050a00720c */ /* 0x008fda0003f22270 */
[----:B------:R-:W-:Y:S05]  /*3e50*/  @!P0 BRA P1, `(.L_x_57) ;  /* 0x0000004000c48947 */ /* 0x000fea0000800000 */
[----:B------:R-:W0:Y:S01]  /*3e60*/  S2R R15, SR_CgaCtaId ;  /* 0x00000000000f7919 */ /* 0x000e220000008800 */
[----:B------:R-:W-:Y:S01]  /*3e70*/  LEA R31, R12, R11, 0x4 ;  /* 0x0000000b0c1f7211 */ /* 0x000fe200078e20ff */
[----:B------:R-:W-:Y:S01]  /*3e80*/  BSSY.RECONVERGENT B0, `(.L_x_58) ;  /* 0x000001d000007945 */ /* 0x000fe20003800200 */
[----:B------:R-:W-:Y:S02]  /*3e90*/  MOV R6, 0x400 ;  /* 0x0000040000067802 */ /* 0x000fe40000000f00 */
[----:B------:R-:W-:Y:S02]  /*3ea0*/  IADD3 R25, PT, PT, R31, -0x100, RZ ;  /* 0xffffff001f197810 */ /* 0x000fe40007ffe0ff */
[----:B------:R-:W-:Y:S02]  /*3eb0*/  IADD3 R6, PT, PT, R6, 0x1440, RZ ;  /* 0x0000144006067810 */ /* 0x000fe40007ffe0ff */
[----:B------:R-:W-:Y:S02]  /*3ec0*/  ISETP.GE.U32.AND P1, PT, R25, 0x410, PT ;  /* 0x000004101900780c */ /* 0x000fe40003f26070 */
[----:B------:R-:W-:-:S02]  /*3ed0*/  PLOP3.LUT P0, PT, PT, PT, PT, 0x80, 0x8 ;  /* 0x000000000008781c */ /* 0x000fc40003f0f070 */
[----:B0-----:R-:W-:-:S05]  /*3ee0*/  LEA R6, R15, R6, 0x18 ;  /* 0x000000060f067211 */ /* 0x001fca00078ec0ff */
[----:B------:R-:W-:-:S04]  /*3ef0*/  IMAD R6, R31, 0x90, R6 ;  /* 0x000000901f067824 */ /* 0x000fc800078e0206 */
[----:B------:R-:W-:Y:S05]  /*3f00*/  @!P1 BRA `(.L_x_59) ;  /* 0x0000000000509947 */ /* 0x000fea0003800000 */
[----:B------:R-:W-:-:S04]  /*3f10*/  IADD3 R27, PT, PT, R25, 0x100, RZ ;  /* 0x00000100191b7810 */ /* 0x000fc80007ffe0ff */
[----:B------:R-:W-:-:S13]  /*3f20*/  ISETP.GE.U32.AND P0, PT, R27, R8, PT ;  /* 0x000000081b00720c */ /* 0x000fda0003f06070 */
[----:B------:R-:W-:Y:S01]  /*3f30*/  @!P0 IMAD.HI.U32 R18, R31, 0x38e38e39, RZ ;  /* 0x38e38e391f128827 */ /* 0x000fe200078e00ff */
[----:B------:R-:W0:Y:S01]  /*3f40*/  @!P0 LDC.64 R14, c[0x0][0x380] ;  /* 0x0000e000ff0e8b82 */ /* 0x000e220000000a00 */
[----:B------:R-:W-:Y:S02]  /*3f50*/  @!P0 LEA R19, R30, R25, 0x5 ;  /* 0x000000191e138211 */ /* 0x000fe400078e28ff */
[----:B--2---:R-:W-:Y:S02]  /*3f60*/  @!P0 R2UR UR4, R20 ;  /* 0x00000000140482ca */ /* 0x004fe400000e0000 */
[----:B------:R-:W-:Y:S02]  /*3f70*/  @!P0 SHF.R.U32.HI R18, RZ, 0x3, R18 ;  /* 0x00000003ff128819 */ /* 0x000fe40000011612 */
[----:B------:R-:W-:Y:S02]  /*3f80*/  @!P0 R2UR UR5, R21 ;  /* 0x00000000150582ca */ /* 0x000fe400000e0000 */
[----:B------:R-:W-:Y:S01]  /*3f90*/  @!P0 LEA R25, R5, R18, 0x5 ;  /* 0x0000001205198211 */ /* 0x000fe200078e28ff */
[----:B------:R-:W-:-:S04]  /*3fa0*/  @!P0 IMAD R24, R18, -0x24, R19 ;  /* 0xffffffdc12188824 */ /* 0x000fc800078e0213 */
[----:B------:R-:W-:-:S05]  /*3fb0*/  @!P0 IMAD R24, R25, R17, R24 ;  /* 0x0000001119188224 */ /* 0x000fca00078e0218 */
[----:B------:R-:W-:-:S05]  /*3fc0*/  @!P0 IADD3 R19, PT, PT, R24, 0x100, RZ ;  /* 0x0000010018138810 */ /* 0x000fca0007ffe0ff */
[----:B0-----:R-:W-:-:S06]  /*3fd0*/  @!P0 IMAD.WIDE R14, R19, 0x4, R14 ;  /* 0x00000004130e8825 */ /* 0x001fcc00078e020e */
[----:B------:R-:W2:Y:S01]  /*3fe0*/  @!P0 LDG.E R14, desc[UR4][R14.64] ;  /* 0x000000040e0e8981 */ /* 0x000ea2000c1e1900 */
[----:B------:R-:W-:Y:S01]  /*3ff0*/  @!P0 IMAD R19, R18, -0x143c, R6 ;  /* 0xffffebc412138824 */ /* 0x000fe200078e0206 */
[----:B------:R-:W-:Y:S02]  /*4000*/  MOV R25, R27 ;  /* 0x0000001b00197202 */ /* 0x000fe40000000f00 */
[----:B------:R-:W-:Y:S02]  /*4010*/  IADD3 R31, PT, PT, R31, 0x100, RZ ;  /* 0x000001001f1f7810 */ /* 0x000fe40007ffe0ff */
[----:B------:R-:W-:Y:S01]  /*4020*/  IADD3 R6, PT, PT, R6, 0x9000, RZ ;  /* 0x0000900006067810 */ /* 0x000fe20007ffe0ff */
[----:B--2---:R0:W-:Y:S01]  /*4030*/  @!P0 STS [R19], R14 ;  /* 0x0000000e13008388 */ /* 0x0041e20000000800 */
[----:B------:R-:W-:-:S13]  /*4040*/  PLOP3.LUT P0, PT, PT, PT, PT, 0x8, 0x80 ;  /* 0x000000000080781c */ /* 0x000fda0003f0e170 */
.L_x_59:
[----:B------:R-:W-:Y:S05]  /*4050*/  BSYNC.RECONVERGENT B0 ;  /* 0x0000000000007941 */ /* 0x000fea0003800200 */
.L_x_58:
[C---:B------:R-:W-:Y:S01]  /*4060*/  ISETP.GE.U32.AND P1, PT, R25.reuse, 0x410, PT ;  /* 0x000004101900780c */ /* 0x040fe20003f26070 */
[----:B------:R-:W-:Y:S01]  /*4070*/  BSSY.RECONVERGENT B0, `(.L_x_60) ;  /* 0x000004d000007945 */ /* 0x000fe20003800200 */
[----:B0-----:R-:W-:-:S04]  /*4080*/  IADD3 R14, PT, PT, -R25, 0x410, RZ ;  /* 0x00000410190e7810 */ /* 0x001fc80007ffe1ff */
[----:B------:R-:W-:-:S13]  /*4090*/  ISETP.LE.U32.OR P1, PT, R14, 0x300, P1 ;  /* 0x000003000e00780c */ /* 0x000fda0000f23470 */
[----:B------:R-:W-:Y:S05]  /*40a0*/  @P1 BRA `(.L_x_61) ;  /* 0x0000000400241947 */ /* 0x000fea0003800000 */
[----:B------:R-:W-:-:S13]  /*40b0*/  PLOP3.LUT P0, PT, PT, PT, PT, 0x8, 0x80 ;  /* 0x000000000080781c */ /* 0x000fda0003f0e170 */
.L_x_62:
[C---:B------:R-:W-:Y:S02]  /*40c0*/  IADD3 R19, PT, PT, R25.reuse, 0x100, RZ ;  /* 0x0000010019137810 */ /* 0x040fe40007ffe0ff */
[----:B------:R-:W-:Y:S02]  /*40d0*/  IADD3 R39, PT, PT, R25, 0x200, RZ ;  /* 0x0000020019277810 */ /* 0x000fe40007ffe0ff */
[-C--:B------:R-:W-:Y:S02]  /*40e0*/  ISETP.GE.U32.AND P1, PT, R19, R8.reuse, PT ;  /* 0x000000081300720c */ /* 0x080fe40003f26070 */
[----:B------:R-:W-:Y:S02]  /*40f0*/  ISETP.GE.U32.AND P2, PT, R39, R8, PT ;  /* 0x000000082700720c */ /* 0x000fe40003f46070 */
[----:B------:R-:W-:Y:S02]  /*4100*/  IADD3 R34, PT, PT, R31, 0x100, RZ ;  /* 0x000001001f227810 */ /* 0x000fe40007ffe0ff */
[----:B------:R-:W-:-:S02]  /*4110*/  IADD3 R27, PT, PT, R25, 0x300, RZ ;  /* 0x00000300191b7810 */ /* 0x000fc40007ffe0ff */
[----:B------:R-:W-:Y:S02]  /*4120*/  IADD3 R33, PT, PT, R25, 0x400, RZ ;  /* 0x0000040019217810 */ /* 0x000fe40007ffe0ff */
[-C--:B------:R-:W-:Y:S02]  /*4130*/  ISETP.GE.U32.AND P3, PT, R27, R8.reuse, PT ;  /* 0x000000081b00720c */ /* 0x080fe40003f66070 */
[----:B------:R-:W-:Y:S01]  /*4140*/  ISETP.GE.U32.AND P4, PT, R33, R8, PT ;  /* 0x000000082100720c */ /* 0x000fe20003f86070 */
[----:B------:R-:W-:Y:S01]  /*4150*/  @!P1 IMAD.HI.U32 R32, R31, 0x38e38e39, RZ ;  /* 0x38e38e391f209827 */ /* 0x000fe200078e00ff */
[C---:B------:R-:W-:Y:S02]  /*4160*/  @!P1 LEA R15, R30.reuse, R25, 0x5 ;  /* 0x000000191e0f9211 */ /* 0x040fe400078e28ff */
[----:B------:R-:W-:Y:S01]  /*4170*/  @!P2 LEA R19, R30, R19, 0x5 ;  /* 0x000000131e13a211 */ /* 0x000fe200078e28ff */
[----:B------:R-:W-:Y:S01]  /*4180*/  @!P2 IMAD.HI.U32 R34, R34, 0x38e38e39, RZ ;  /* 0x38e38e392222a827 */ /* 0x000fe200078e00ff */
[----:B------:R-:W-:-:S02]  /*4190*/  @!P1 SHF.R.U32.HI R32, RZ, 0x3, R32 ;  /* 0x00000003ff209819 */ /* 0x000fc40000011620 */
[----:B------:R-:W-:Y:S02]  /*41a0*/  IADD3 R36, PT, PT, R31, 0x200, RZ ;  /* 0x000002001f247810 */ /* 0x000fe40007ffe0ff */
[----:B------:R-:W-:Y:S01]  /*41b0*/  @!P2 SHF.R.U32.HI R34, RZ, 0x3, R34 ;  /* 0x00000003ff22a819 */ /* 0x000fe20000011622 */
[----:B------:R-:W-:Y:S01]  /*41c0*/  @!P1 IMAD R14, R32, -0x24, R15 ;  /* 0xffffffdc200e9824 */ /* 0x000fe200078e020f */
[C---:B------:R-:W-:Y:S01]  /*41d0*/  @!P1 LEA R37, R5.reuse, R32, 0x5 ;  /* 0x0000002005259211 */ /* 0x040fe200078e28ff */
[----:B------:R-:W-:Y:S01]  /*41e0*/  @!P3 IMAD.HI.U32 R36, R36, 0x38e38e39, RZ ;  /* 0x38e38e392424b827 */ /* 0x000fe200078e00ff */
[----:B------:R-:W-:Y:S01]  /*41f0*/  @!P2 LEA R15, R5, R34, 0x5 ;  /* 0x00000022050fa211 */ /* 0x000fe200078e28ff */
[----:B------:R-:W0:Y:S01]  /*4200*/  @!P3 LDC.64 R24, c[0x0][0x380] ;  /* 0x0000e000ff18bb82 */ /* 0x000e220000000a00 */
[----:B------:R-:W-:Y:S01]  /*4210*/  IADD3 R35, PT, PT, R31, 0x300, RZ ;  /* 0x000003001f237810 */ /* 0x000fe20007ffe0ff */
[----:B------:R-:W-:Y:S01]  /*4220*/  @!P2 IMAD R18, R34, -0x24, R19 ;  /* 0xffffffdc2212a824 */ /* 0x000fe200078e0213 */
[C---:B------:R-:W-:Y:S01]  /*4230*/  @!P4 LEA R42, R30.reuse, R27, 0x5 ;  /* 0x0000001b1e2ac211 */ /* 0x040fe200078e28ff */
[----:B------:R-:W-:Y:S01]  /*4240*/  @!P1 IMAD R37, R37, R17, R14 ;  /* 0x0000001125259224 */ /* 0x000fe200078e020e */
[----:B------:R-:W-:Y:S01]  /*4250*/  @!P3 LEA R39, R30, R39, 0x5 ;  /* 0x000000271e27b211 */ /* 0x000fe200078e28ff */
[----:B------:R-:W-:Y:S01]  /*4260*/  @!P2 IMAD R38, R15, R17, R18 ;  /* 0x000000110f26a224 */ /* 0x000fe200078e0212 */
[----:B------:R-:W-:Y:S01]  /*4270*/  @!P3 SHF.R.U32.HI R36, RZ, 0x3, R36 ;  /* 0x00000003ff24b819 */ /* 0x000fe20000011624 */
[----:B------:R-:W1:Y:S01]  /*4280*/  @!P1 LDC.64 R18, c[0x0][0x380] ;  /* 0x0000e000ff129b82 */ /* 0x000e620000000a00 */
[----:B------:R-:W-:Y:S01]  /*4290*/  @!P4 IMAD.HI.U32 R35, R35, 0x38e38e39, RZ ;  /* 0x38e38e392323c827 */ /* 0x000fe200078e00ff */
[----:B--2---:R-:W-:-:S02]  /*42a0*/  @!P1 R2UR UR4, R20 ;  /* 0x00000000140492ca */ /* 0x004fc400000e0000 */
[----:B------:R-:W-:Y:S01]  /*42b0*/  @!P1 R2UR UR5, R21 ;  /* 0x00000000150592ca */ /* 0x000fe200000e0000 */
[----:B------:R-:W-:Y:S01]  /*42c0*/  @!P3 IMAD R40, R36, -0x24, R39 ;  /* 0xffffffdc2428b824 */ /* 0x000fe200078e0227 */
[----:B------:R-:W-:Y:S02]  /*42d0*/  @!P4 SHF.R.U32.HI R35, RZ, 0x3, R35 ;  /* 0x00000003ff23c819 */ /* 0x000fe40000011623 */
[----:B------:R-:W2:Y:S01]  /*42e0*/  @!P2 LDC.64 R26, c[0x0][0x380] ;  /* 0x0000e000ff1aab82 */ /* 0x000ea20000000a00 */
[C---:B------:R-:W-:Y:S02]  /*42f0*/  @!P3 LEA R39, R5.reuse, R36, 0x5 ;  /* 0x000000240527b211 */ /* 0x040fe400078e28ff */
[----:B------:R-:W-:Y:S01]  /*4300*/  @!P4 LEA R41, R5, R35, 0x5 ;  /* 0x000000230529c211 */ /* 0x000fe200078e28ff */
[----:B------:R-:W-:Y:S01]  /*4310*/  @!P4 IMAD R42, R35, -0x24, R42 ;  /* 0xffffffdc232ac824 */ /* 0x000fe200078e022a */
[C---:B------:R-:W-:Y:S01]  /*4320*/  @!P2 R2UR UR6, R20.reuse ;  /* 0x000000001406a2ca */ /* 0x040fe200000e0000 */
[-C--:B------:R-:W-:Y:S01]  /*4330*/  @!P3 IMAD R40, R39, R17.reuse, R40 ;  /* 0x000000112728b224 */ /* 0x080fe200078e0228 */
[----:B------:R-:W-:Y:S01]  /*4340*/  @!P2 R2UR UR7, R21 ;  /* 0x000000001507a2ca */ /* 0x000fe200000e0000 */
[----:B------:R-:W3:Y:S01]  /*4350*/  @!P4 LDC.64 R14, c[0x0][0x380] ;  /* 0x0000e000ff0ecb82 */ /* 0x000ee20000000a00 */
[----:B------:R-:W-:Y:S01]  /*4360*/  @!P4 IMAD R42, R41, R17, R42 ;  /* 0x00000011292ac224 */ /* 0x000fe200078e022a */
[----:B------:R-:W-:-:S02]  /*4370*/  @!P3 R2UR UR10, R20 ;  /* 0x00000000140ab2ca */ /* 0x000fc400000e0000 */
[----:B------:R-:W-:Y:S02]  /*4380*/  @!P3 R2UR UR11, R21 ;  /* 0x00000000150bb2ca */ /* 0x000fe400000e0000 */
[----:B------:R-:W-:Y:S02]  /*4390*/  @!P1 IADD3 R37, PT, PT, R37, 0x100, RZ ;  /* 0x0000010025259810 */ /* 0x000fe40007ffe0ff */
[----:B------:R-:W-:Y:S02]  /*43a0*/  @!P4 R2UR UR12, R20 ;  /* 0x00000000140cc2ca */ /* 0x000fe400000e0000 */
[----:B------:R-:W-:Y:S01]  /*43b0*/  @!P4 R2UR UR13, R21 ;  /* 0x00000000150dc2ca */ /* 0x000fe200000e0000 */
[----:B-1----:R-:W-:Y:S01]  /*43c0*/  @!P1 IMAD.WIDE R18, R37, 0x4, R18 ;  /* 0x0000000425129825 */ /* 0x002fe200078e0212 */
[----:B------:R-:W-:Y:S02]  /*43d0*/  @!P2 IADD3 R39, PT, PT, R38, 0x100, RZ ;  /* 0x000001002627a810 */ /* 0x000fe40007ffe0ff */
[----:B------:R-:W-:-:S02]  /*43e0*/  @!P3 IADD3 R41, PT, PT, R40, 0x100, RZ ;  /* 0x000001002829b810 */ /* 0x000fc40007ffe0ff */
[----:B------:R-:W-:Y:S01]  /*43f0*/  @!P4 IADD3 R43, PT, PT, R42, 0x100, RZ ;  /* 0x000001002a2bc810 */ /* 0x000fe20007ffe0ff */
[----:B--2---:R-:W-:Y:S01]  /*4400*/  @!P2 IMAD.WIDE R26, R39, 0x4, R26 ;  /* 0x00000004271aa825 */ /* 0x004fe200078e021a */
[----:B------:R-:W2:Y:S03]  /*4410*/  @!P1 LDG.E R18, desc[UR4][R18.64] ;  /* 0x0000000412129981 */ /* 0x000ea6000c1e1900 */
[----:B0-----:R-:W-:Y:S02]  /*4420*/  @!P3 IMAD.WIDE R24, R41, 0x4, R24 ;  /* 0x000000042918b825 */ /* 0x001fe400078e0218 */
[----:B------:R-:W4:Y:S02]  /*4430*/  @!P2 LDG.E R26, desc[UR6][R26.64] ;  /* 0x000000061a1aa981 */ /* 0x000f24000c1e1900 */
[----:B---3--:R-:W-:Y:S02]  /*4440*/  @!P4 IMAD.WIDE R14, R43, 0x4, R14 ;  /* 0x000000042b0ec825 */ /* 0x008fe400078e020e */
[----:B------:R0:W3:Y:S04]  /*4450*/  @!P3 LDG.E R24, desc[UR10][R24.64] ;  /* 0x0000000a1818b981 */ /* 0x0000e8000c1e1900 */
[----:B------:R-:W5:Y:S01]  /*4460*/  @!P4 LDG.E R14, desc[UR12][R14.64] ;  /* 0x0000000c0e0ec981 */ /* 0x000f62000c1e1900 */
[----:B------:R-:W-:-:S02]  /*4470*/  @!P1 IMAD R37, R32, -0x143c, R6 ;  /* 0xffffebc420259824 */ /* 0x000fc400078e0206 */
[--C-:B------:R-:W-:Y:S02]  /*4480*/  @!P2 IMAD R39, R34, -0x143c, R6.reuse ;  /* 0xffffebc42227a824 */ /* 0x100fe400078e0206 */
[--C-:B------:R-:W-:Y:S02]  /*4490*/  @!P3 IMAD R41, R36, -0x143c, R6.reuse ;  /* 0xffffebc42429b824 */ /* 0x100fe400078e0206 */
[----:B------:R-:W-:Y:S01]  /*44a0*/  @!P4 IMAD R35, R35, -0x143c, R6 ;  /* 0xffffebc42323c824 */ /* 0x000fe200078e0206 */
[----:B------:R-:W-:Y:S02]  /*44b0*/  IADD3 R31, PT, PT, R31, 0x400, RZ ;  /* 0x000004001f1f7810 */ /* 0x000fe40007ffe0ff */
[----:B0-----:R-:W-:Y:S02]  /*44c0*/  MOV R25, R33 ;  /* 0x0000002100197202 */ /* 0x001fe40000000f00 */
[----:B------:R-:W-:Y:S01]  /*44d0*/  IADD3 R6, PT, PT, R6, 0x24000, RZ ;  /* 0x0002400006067810 */ /* 0x000fe20007ffe0ff */
[----:B--2---:R0:W-:Y:S04]  /*44e0*/  @!P1 STS [R37], R18 ;  /* 0x0000001225009388 */ /* 0x0041e80000000800 */
[----:B----4-:R0:W-:Y:S04]  /*44f0*/  @!P2 STS [R39+0x9000], R26 ;  /* 0x0090001a2700a388 */ /* 0x0101e80000000800 */
[----:B---3--:R0:W-:Y:S04]  /*4500*/  @!P3 STS [R41+0x12000], R24 ;  /* 0x012000182900b388 */ /* 0x0081e80000000800 */
[----:B-----5:R0:W-:Y:S01]  /*4510*/  @!P4 STS [R35+0x1b000], R14 ;  /* 0x01b0000e2300c388 */ /* 0x0201e20000000800 */
[----:B------:R-:W-:-:S13]  /*4520*/  ISETP.GE.U32.AND P1, PT, R33, 0x110, PT ;  /* 0x000001102100780c */ /* 0x000fda0003f26070 */
[----:B0-----:R-:W-:Y:S05]  /*4530*/  @!P1 BRA `(.L_x_62) ;  /* 0xfffffff800e09947 */ /* 0x001fea000383ffff */
.L_x_61:
[----:B------:R-:W-:Y:S05]  /*4540*/  BSYNC.RECONVERGENT B0 ;  /* 0x0000000000007941 */ /* 0x000fea0003800200 */
.L_x_60:
[C---:B------:R-:W-:Y:S01]  /*4550*/  ISETP.GE.U32.AND P1, PT, R25.reuse, 0x410, PT ;  /* 0x000004101900780c */ /* 0x040fe20003f26070 */
[----:B------:R-:W-:Y:S01]  /*4560*/  BSSY.RECONVERGENT B0, `(.L_x_63) ;  /* 0x0000029000007945 */ /* 0x000fe20003800200 */
[----:B------:R-:W-:-:S04]  /*4570*/  IADD3 R14, PT, PT, -R25, 0x410, RZ ;  /* 0x00000410190e7810 */ /* 0x000fc80007ffe1ff */
[----:B------:R-:W-:-:S13]  /*4580*/  ISETP.LE.U32.OR P1, PT, R14, 0x100, P1 ;  /* 0x000001000e00780c */ /* 0x000fda0000f23470 */
[----:B------:R-:W-:Y:S05]  /*4590*/  @P1 BRA `(.L_x_64) ;  /* 0x0000000000941947 */ /* 0x000fea0003800000 */
[----:B------:R-:W-:Y:S02]  /*45a0*/  IADD3 R27, PT, PT, R25, 0x100, RZ ;  /* 0x00000100191b7810 */ /* 0x000fe40007ffe0ff */
[----:B------:R-:W-:Y:S02]  /*45b0*/  IADD3 R35, PT, PT, R31, 0x100, RZ ;  /* 0x000001001f237810 */ /* 0x000fe40007ffe0ff */
[----:B------:R-:W-:-:S13]  /*45c0*/  ISETP.GE.U32.AND P0, PT, R27, R8, PT ;  /* 0x000000081b00720c */ /* 0x000fda0003f06070 */
[----:B------:R-:W-:Y:S01]  /*45d0*/  @!P0 LEA R33, R30, R25, 0x5 ;  /* 0x000000191e218211 */ /* 0x000fe200078e28ff */
[----:B------:R-:W-:Y:S01]  /*45e0*/  @!P0 IMAD.HI.U32 R31, R31, 0x38e38e39, RZ ;  /* 0x38e38e391f1f8827 */ /* 0x000fe200078e00ff */
[----:B------:R-:W-:Y:S01]  /*45f0*/  IADD3 R25, PT, PT, R27, 0x100, RZ ;  /* 0x000001001b197810 */ /* 0x000fe20007ffe0ff */
[----:B------:R-:W0:Y:S01]  /*4600*/  @!P0 LDC.64 R18, c[0x0][0x380] ;  /* 0x0000e000ff128b82 */ /* 0x000e220000000a00 */
[----:B--2---:R-:W-:Y:S02]  /*4610*/  @!P0 R2UR UR4, R20 ;  /* 0x00000000140482ca */ /* 0x004fe400000e0000 */
[----:B------:R-:W-:Y:S02]  /*4620*/  ISETP.GE.U32.AND P1, PT, R25, R8, PT ;  /* 0x000000081900720c */ /* 0x000fe40003f26070 */
[----:B------:R-:W-:Y:S02]  /*4630*/  @!P0 SHF.R.U32.HI R32, RZ, 0x3, R31 ;  /* 0x00000003ff208819 */ /* 0x000fe4000001161f */
[----:B------:R-:W-:-:S03]  /*4640*/  @!P0 R2UR UR5, R21 ;  /* 0x00000000150582ca */ /* 0x000fc600000e0000 */
[----:B------:R-:W-:Y:S01]  /*4650*/  @!P0 IMAD R34, R32, -0x24, R33 ;  /* 0xffffffdc20228824 */ /* 0x000fe200078e0221 */
[----:B------:R-:W-:-:S05]  /*4660*/  @!P0 LEA R33, R5, R32, 0x5 ;  /* 0x0000002005218211 */ /* 0x000fca00078e28ff */
[----:B------:R-:W-:Y:S01]  /*4670*/  @!P1 IMAD.HI.U32 R24, R35, 0x38e38e39, RZ ;  /* 0x38e38e3923189827 */ /* 0x000fe200078e00ff */
[----:B------:R-:W1:Y:S01]  /*4680*/  @!P1 LDC.64 R14, c[0x0][0x380] ;  /* 0x0000e000ff0e9b82 */ /* 0x000e620000000a00 */
[----:B------:R-:W-:Y:S02]  /*4690*/  @!P1 LEA R27, R30, R27, 0x5 ;  /* 0x0000001b1e1b9211 */ /* 0x000fe400078e28ff */
[----:B------:R-:W-:Y:S01]  /*46a0*/  @!P0 IMAD R33, R33, R17, R34 ;  /* 0x0000001121218224 */ /* 0x000fe200078e0222 */
[----:B------:R-:W-:Y:S02]  /*46b0*/  @!P1 SHF.R.U32.HI R24, RZ, 0x3, R24 ;  /* 0x00000003ff189819 */ /* 0x000fe40000011618 */
[----:B------:R-:W-:Y:S02]  /*46c0*/  @!P1 R2UR UR6, R20 ;  /* 0x00000000140692ca */ /* 0x000fe400000e0000 */
[----:B------:R-:W-:Y:S01]  /*46d0*/  @!P1 LEA R31, R5, R24, 0x5 ;  /* 0x00000018051f9211 */ /* 0x000fe200078e28ff */
[----:B------:R-:W-:Y:S01]  /*46e0*/  @!P1 IMAD R26, R24, -0x24, R27 ;  /* 0xffffffdc181a9824 */ /* 0x000fe200078e021b */
[----:B------:R-:W-:-:S02]  /*46f0*/  @!P1 R2UR UR7, R21 ;  /* 0x00000000150792ca */ /* 0x000fc400000e0000 */
[----:B------:R-:W-:Y:S01]  /*4700*/  @!P0 IADD3 R33, PT, PT, R33, 0x100, RZ ;  /* 0x0000010021218810 */ /* 0x000fe20007ffe0ff */
[----:B------:R-:W-:-:S04]  /*4710*/  @!P1 IMAD R26, R31, R17, R26 ;  /* 0x000000111f1a9224 */ /* 0x000fc800078e021a */
[----:B0-----:R-:W-:Y:S01]  /*4720*/  @!P0 IMAD.WIDE R18, R33, 0x4, R18 ;  /* 0x0000000421128825 */ /* 0x001fe200078e0212 */
[----:B------:R-:W-:-:S05]  /*4730*/  @!P1 IADD3 R27, PT, PT, R26, 0x100, RZ ;  /* 0x000001001a1b9810 */ /* 0x000fca0007ffe0ff */
[----:B------:R-:W2:Y:S01]  /*4740*/  @!P0 LDG.E R18, desc[UR4][R18.64] ;  /* 0x0000000412128981 */ /* 0x000ea2000c1e1900 */
[----:B-1----:R-:W-:-:S06]  /*4750*/  @!P1 IMAD.WIDE R14, R27, 0x4, R14 ;  /* 0x000000041b0e9825 */ /* 0x002fcc00078e020e */
[----:B------:R-:W3:Y:S01]  /*4760*/  @!P1 LDG.E R14, desc[UR6][R14.64] ;  /* 0x000000060e0e9981 */ /* 0x000ee2000c1e1900 */
[--C-:B------:R-:W-:Y:S02]  /*4770*/  @!P0 IMAD R33, R32, -0x143c, R6.reuse ;  /* 0xffffebc420218824 */ /* 0x100fe400078e0206 */
[----:B------:R-:W-:Y:S01]  /*4780*/  @!P1 IMAD R27, R24, -0x143c, R6 ;  /* 0xffffebc4181b9824 */ /* 0x000fe200078e0206 */
[----:B------:R-:W-:Y:S02]  /*4790*/  IADD3 R6, PT, PT, R6, 0x9000, RZ ;  /* 0x0000900006067810 */ /* 0x000fe40007ffe0ff */
[----:B------:R-:W-:Y:S02]  /*47a0*/  IADD3 R31, PT, PT, R35, 0x100, RZ ;  /* 0x00000100231f7810 */ /* 0x000fe40007ffe0ff */
[----:B------:R-:W-:Y:S01]  /*47b0*/  IADD3 R6, PT, PT, R6, 0x9000, RZ ;  /* 0x0000900006067810 */ /* 0x000fe20007ffe0ff */
[----:B--2---:R0:W-:Y:S04]  /*47c0*/  @!P0 STS [R33], R18 ;  /* 0x0000001221008388 */ /* 0x0041e80000000800 */
[----:B---3--:R0:W-:Y:S01]  /*47d0*/  @!P1 STS [R27+0x9000], R14 ;  /* 0x0090000e1b009388 */ /* 0x0081e20000000800 */
[----:B------:R-:W-:-:S13]  /*47e0*/  PLOP3.LUT P0, PT, PT, PT, PT, 0x8, 0x80 ;  /* 0x000000000080781c */ /* 0x000fda0003f0e170 */
.L_x_64:
[----:B------:R-:W-:Y:S05]  /*47f0*/  BSYNC.RECONVERGENT B0 ;  /* 0x0000000000007941 */ /* 0x000fea0003800200 */
.L_x_63:
[C---:B------:R-:W-:Y:S01]  /*4800*/  ISETP.LT.U32.OR P0, PT, R25.reuse, 0x410, P0 ;  /* 0x000004101900780c */ /* 0x040fe20000701470 */
[----:B------:R-:W-:Y:S01]  /*4810*/  BSSY.RECONVERGENT B0, `(.L_x_65) ;  /* 0x0000012000007945 */ /* 0x000fe20003800200 */
[----:B------:R-:W-:-:S04]  /*4820*/  IADD3 R15, PT, PT, R25, 0x100, RZ ;  /* 0x00000100190f7810 */ /* 0x000fc80007ffe0ff */
[----:B------:R-:W-:-:S13]  /*4830*/  ISETP.GE.U32.OR P0, PT, R15, R8, !P0 ;  /* 0x000000080f00720c */ /* 0x000fda0004706470 */
[----:B------:R-:W-:Y:S05]  /*4840*/  @P0 BRA `(.L_x_66) ;  /* 0x0000000000380947 */ /* 0x000fea0003800000 */
[----:B------:R-:W-:Y:S01]  /*4850*/  IMAD.HI.U32 R31, R31, 0x38e38e39, RZ ;  /* 0x38e38e391f1f7827 */ /* 0x000fe200078e00ff */
[----:B0-----:R-:W0:Y:S01]  /*4860*/  LDC.64 R14, c[0x0][0x380] ;  /* 0x0000e000ff0e7b82 */ /* 0x001e220000000a00 */
[----:B------:R-:W-:Y:S02]  /*4870*/  LEA R18, R30, R25, 0x5 ;  /* 0x000000191e127211 */ /* 0x000fe400078e28ff */
[----:B--2---:R-:W-:Y:S02]  /*4880*/  R2UR UR4, R20 ;  /* 0x00000000140472ca */ /* 0x004fe400000e0000 */
[----:B------:R-:W-:Y:S02]  /*4890*/  SHF.R.U32.HI R31, RZ, 0x3, R31 ;  /* 0x00000003ff1f7819 */ /* 0x000fe4000001161f */
[----:B------:R-:W-:Y:S02]  /*48a0*/  R2UR UR5, R21 ;  /* 0x00000000150572ca */ /* 0x000fe400000e0000 */
[----:B------:R-:W-:Y:S01]  /*48b0*/  LEA R5, R5, R31, 0x5 ;  /* 0x0000001f05057211 */ /* 0x000fe200078e28ff */
[----:B------:R-:W-:-:S04]  /*48c0*/  IMAD R18, R31, -0x24, R18 ;  /* 0xffffffdc1f127824 */ /* 0x000fc800078e0212 */
[----:B------:R-:W-:-:S05]  /*48d0*/  IMAD R5, R5, R17, R18 ;  /* 0x0000001105057224 */ /* 0x000fca00078e0212 */
[----:B------:R-:W-:-:S05]  /*48e0*/  IADD3 R5, PT, PT, R5, 0x100, RZ ;  /* 0x0000010005057810 */ /* 0x000fca0007ffe0ff */
[----:B0-----:R-:W-:-:S06]  /*48f0*/  IMAD.WIDE R14, R5, 0x4, R14 ;  /* 0x00000004050e7825 */ /* 0x001fcc00078e020e */
[----:B------:R-:W2:Y:S01]  /*4900*/  LDG.E R14, desc[UR4][R14.64] ;  /* 0x000000040e0e7981 */ /* 0x000ea2000c1e1900 */
[----:B------:R-:W-:-:S05]  /*4910*/  IMAD R31, R31, -0x143c, R6 ;  /* 0xffffebc41f1f7824 */ /* 0x000fca00078e0206 */
[----:B--2---:R1:W-:Y:S02]  /*4920*/  STS [R31], R14 ;  /* 0x0000000e1f007388 */ /* 0x0043e40000000800 */
.L_x_66:
[----:B------:R-:W-:Y:S05]  /*4930*/  BSYNC.RECONVERGENT B0 ;  /* 0x0000000000007941 */ /* 0x000fea0003800200 */
.L_x_65:
[----:B------:R-:W-:Y:S06]  /*4940*/  BAR.SYNC.DEFER_BLOCKING 0x0 ;  /* 0x0000000000007b1d */ /* 0x000fec0000010000 */
[----:B------:R-:W-:-:S05]  /*4950*/  UMOV UR4, URZ ;  /* 0x000000ff00047c82 */ /* 0x000fca0008000000 */
.L_x_78:
[----:B------:R-:W3:Y:S01]  /*4960*/  S2UR UR6, SR_CgaCtaId ;  /* 0x00000000000679c3 */ /* 0x000ee20000008800 */
[----:B------:R-:W-:Y:S02]  /*4970*/  UMOV UR5, 0x400 ;  /* 0x0000040000057882 */ /* 0x000fe40000000000 */
[----:B------:R-:W-:-:S04]  /*4980*/  UIADD3 UR5, UPT, UPT, UR5, 0x1440, URZ ;  /* 0x0000144005057890 */ /* 0x000fc8000fffe0ff */
[----:B---3--:R-:W-:-:S04]  /*4990*/  ULEA UR5, UR6, UR5, 0x18 ;  /* 0x0000000506057291 */ /* 0x008fc8000f8ec0ff */
[----:B------:R-:W-:Y:S02]  /*49a0*/  UIMAD UR8, UR4, 0x90, UR5 ;  /* 0x00000090040878a4 */ /* 0x000fe4000f8e0205 */
[----:B------:R-:W-:Y:S02]  /*49b0*/  UIADD3 UR4, UPT, UPT, UR4, 0x1, URZ ;  /* 0x0000000104047890 */ /* 0x000fe4000fffe0ff */
[----:B------:R-:W-:Y:S02]  /*49c0*/  UIADD3 UR12, UPT, UPT, UR8, 0x120, URZ ;  /* 0x00000120080c7890 */ /* 0x000fe4000fffe0ff */
[----:B------:R-:W-:Y:S01]  /*49d0*/  UISETP.NE.AND UP3, UPT, UR4, 0x20, UPT ;  /* 0x000000200400788c */ /* 0x000fe2000bf65270 */
[----:B------:R-:W-:-:S10]  /*49e0*/  UMOV UR5, URZ ;  /* 0x000000ff00057c82 */ /* 0x000fd40008000000 */
.L_x_77:
[----:B------:R-:W-:Y:S01]  /*49f0*/  HFMA2 R6, -RZ, RZ, 0, 0 ;  /* 0x00000000ff067431 */ /* 0x000fe200000001ff */
[----:B------:R-:W-:-:S06]  /*4a00*/  UMOV UR10, 0xfffffffe ;  /* 0xfffffffe000a7882 */ /* 0x000fcc0000000000 */
.L_x_74:
[----:B01----:R-:W0:Y:S01]  /*4a10*/  S2R R14, SR_CgaCtaId ;  /* 0x00000000000e7919 */ /* 0x003e220000008800 */
[----:B------:R-:W-:Y:S01]  /*4a20*/  MOV R5, 0x400 ;  /* 0x0000040000057802 */ /* 0x000fe20000000f00 */
[----:B------:R-:W-:Y:S02]  /*4a30*/  UIADD3 UR13, UPT, UPT, UR10, 0x18, URZ ;  /* 0x000000180a0d7890 */ /* 0x000fe4000fffe0ff */
[----:B------:R-:W-:Y:S01]  /*4a40*/  UIMAD UR14, UR10, 0x90, UR8 ;  /* 0x000000900a0e78a4 */ /* 0x000fe2000f8e0208 */
[----:B------:R-:W-:-:S03]  /*4a50*/  UMOV UR11, 0xfffffffe ;  /* 0xfffffffe000b7882 */ /* 0x000fc60000000000 */
[----:B------:R-:W-:Y:S01]  /*4a60*/  UIADD3 UR15, UPT, UPT, UR14, 0x120, URZ ;  /* 0x000001200e0f7890 */ /* 0x000fe2000fffe0ff */
[----:B0-----:R-:W-:Y:S02]  /*4a70*/  LEA R14, R14, R5, 0x18 ;  /* 0x000000050e0e7211 */ /* 0x001fe400078ec0ff */
[----:B------:R-:W-:Y:S01]  /*4a80*/  IADD3 R5, PT, PT, R11, UR10, RZ ;  /* 0x0000000a0b057c10 */ /* 0x000fe2000fffe0ff */
[----:B------:R-:W-:-:S04]  /*4a90*/  UIADD3 UR10, UPT, UPT, UR10, 0x1, URZ ;  /* 0x000000010a0a7890 */ /* 0x000fc8000fffe0ff */
[----:B------:R-:W-:Y:S01]  /*4aa0*/  IMAD R5, R5, 0x90, R14 ;  /* 0x0000009005057824 */ /* 0x000fe200078e020e */
[----:B------:R-:W-:-:S04]  /*4ab0*/  UISETP.NE.AND UP4, UPT, UR10, 0x3, UPT ;  /* 0x000000030a00788c */ /* 0x000fc8000bf85270 */
[----:B------:R-:W-:-:S07]  /*4ac0*/  IADD3 R14, PT, PT, R5, 0x120, RZ ;  /* 0x00000120050e7810 */ /* 0x000fce0007ffe0ff */
.L_x_73:
[----:B------:R-:W-:Y:S02]  /*4ad0*/  UIADD3 UR7, UPT, UPT, UR11, UR5, URZ ;  /* 0x000000050b077290 */ /* 0x000fe4000fffe0ff */
[----:B------:R-:W-:Y:S01]  /*4ae0*/  IADD3 R15, PT, PT, R12, UR11, RZ ;  /* 0x0000000b0c0f7c10 */ /* 0x000fe2000fffe0ff */
[----:B------:R-:W-:Y:S01]  /*4af0*/  BSSY.RECONVERGENT B0, `(.L_x_67) ;  /* 0x000004e000007945 */ /* 0x000fe20003800200 */
[----:B------:R-:W-:Y:S02]  /*4b00*/  ULEA UR6, UR7, UR14, 0x2 ;  /* 0x0000000e07067291 */ /* 0x000fe4000f8e10ff */
[----:B------:R-:W-:Y:S01]  /*4b10*/  LEA R24, R15, R5, 0x2 ;  /* 0x000000050f187211 */ /* 0x000fe200078e10ff */
[----:B------:R-:W-:-:S04]  /*4b20*/  ULEA UR7, UR7, UR15, 0x2 ;  /* 0x0000000f07077291 */ /* 0x000fc8000f8e10ff */
[----:B------:R-:W-:Y:S04]  /*4b30*/  LDS R18, [R24+0x128] ;  /* 0x0001280018127984 */ /* 0x000fe80000000800 */
[----:B------:R-:W0:Y:S01]  /*4b40*/  LDS R19, [UR6+0x128] ;  /* 0x00012806ff137984 */ /* 0x000e220008000800 */
[----:B------:R-:W-:-:S04]  /*4b50*/  UIMAD UR6, UR11, 0x7, UR13 ;  /* 0x000000070b0678a4 */ /* 0x000fc8000f8e020d */
[----:B------:R-:W-:-:S12]  /*4b60*/  USHF.L.U32 UR6, UR6, 0x2, URZ ;  /* 0x0000000206067899 */ /* 0x000fd800080006ff */
[----:B------:R-:W1:Y:S01]  /*4b70*/  LDCU UR16, c[0x3][UR6] ;  /* 0x00c00000061077ac */ /* 0x000e620008000800 */
[----:B0-----:R-:W-:Y:S01]  /*4b80*/  FADD R18, R18, -R19 ;  /* 0x8000001312127221 */ /* 0x001fe20000000000 */
[----:B------:R-:W-:-:S04]  /*4b90*/  HFMA2 R19, -RZ, RZ, 1.875, 0 ;  /* 0x3f800000ff137431 */ /* 0x000fc800000001ff */
[----:B------:R-:W-:-:S13]  /*4ba0*/  FSETP.NEU.AND P0, PT, R18, 1, PT ;  /* 0x3f8000001200780b */ /* 0x000fda0003f0d000 */
[----:B-1----:R-:W-:Y:S05]  /*4bb0*/  @!P0 BRA `(.L_x_68) ;  /* 0x0000000400048947 */ /* 0x002fea0003800000 */
        /* <DEDUP_REMOVED lines=45> */
[----:B------:R-:W-:-:S03]  /*4e90*/  FSETP.GT.AND P2, PT, |R24|, 152, PT ;  /* 0x431800001800780b */ /* 0x000fc60003f44200 */
[----:B------:R-:W-:Y:S01]  /*4ea0*/  FFMA R36, R36, 2, R19 ;  /* 0x4000000024247823 */ /* 0x000fe20000000013 */
[----:B0-----:R-:W-:Y:S01]  /*4eb0*/  FADD R19, R24, -R25 ;  /* 0x8000001918137221 */ /* 0x001fe20000000000 */
[----:B------:R-:W-:-:S03]  /*4ec0*/  FSETP.GT.AND P1, PT, R25, RZ, PT ;  /* 0x000000ff1900720b */ /* 0x000fc60003f24000 */
[----:B------:R-:W-:Y:S01]  /*4ed0*/  FADD R19, R19, R36 ;  /* 0x0000002413137221 */ /* 0x000fe20000000000 */
[----:B------:R-:W-:Y:S02]  /*4ee0*/  SEL R25, RZ, 0x83000000, P1 ;  /* 0x83000000ff197807 */ /* 0x000fe40000800000 */
[----:B------:R-:W-:Y:S01]  /*4ef0*/  FSETP.GEU.AND P1, PT, R24, RZ, PT ;  /* 0x000000ff1800720b */ /* 0x000fe20003f2e000 */
[----:B------:R-:W-:Y:S01]  /*4f00*/  FFMA R26, R19, R26, 0.0013391353422775864601 ;  /* 0x3aaf85ed131a7423 */ /* 0x000fe2000000001a */
[----:B------:R-:W-:-:S03]  /*4f10*/  IADD3 R27, PT, PT, R25, 0x7f000000, RZ ;  /* 0x7f000000191b7810 */ /* 0x000fc60007ffe0ff */
[C---:B------:R-:W-:Y:S02]  /*4f20*/  FFMA R32, R19.reuse, R26, 0.0096188392490148544312 ;  /* 0x3c1d985613207423 */ /* 0x040fe4000000001a */
[----:B------:R-:W0:Y:S02]  /*4f30*/  F2I.NTZ R26, R24 ;  /* 0x00000018001a7305 */ /* 0x000e240000203100 */
[----:B------:R-:W-:-:S04]  /*4f40*/  FFMA R32, R19, R32, 0.055503588169813156128 ;  /* 0x3d6357bb13207423 */ /* 0x000fc80000000020 */
[----:B------:R-:W-:-:S04]  /*4f50*/  FFMA R32, R19, R32, 0.24022644758224487305 ;  /* 0x3e75fdec13207423 */ /* 0x000fc80000000020 */
[----:B------:R-:W-:-:S04]  /*4f60*/  FFMA R32, R19, R32, 0.69314718246459960938 ;  /* 0x3f31721813207423 */ /* 0x000fc80000000020 */
[----:B------:R-:W-:Y:S01]  /*4f70*/  FFMA R32, R19, R32, 1 ;  /* 0x3f80000013207423 */ /* 0x000fe20000000020 */
[----:B0-----:R-:W-:Y:S02]  /*4f80*/  LEA R26, R26, -R25, 0x17 ;  /* 0x800000191a1a7211 */ /* 0x001fe400078eb8ff */
[----:B------:R-:W-:Y:S01]  /*4f90*/  FSEL R19, RZ, +INF , !P1 ;  /* 0x7f800000ff137808 */ /* 0x000fe20004800000 */
[----:B------:R-:W-:-:S04]  /*4fa0*/  FMUL R27, R27, R32 ;  /* 0x000000201b1b7220 */ /* 0x000fc80000400000 */
[----:B------:R-:W-:Y:S01]  /*4fb0*/  @!P2 FMUL R19, R26, R27 ;  /* 0x0000001b1a13a220 */ /* 0x000fe20000400000 */
[----:B------:R-:W-:-:S07]  /*4fc0*/  @!P0 LOP3.LUT R19, R18, 0x7fffffff, RZ, 0xc0, !PT ;  /* 0x7fffffff12138812 */ /* 0x000fce00078ec0ff */
.L_x_68:
[----:B------:R-:W-:Y:S05]  /*4fd0*/  BSYNC.RECONVERGENT B0 ;  /* 0x0000000000007941 */ /* 0x000fea0003800200 */
.L_x_67:
[----:B------:R-:W-:Y:S01]  /*4fe0*/  UISETP.NE.AND UP0, UPT, UR11, 0x2, UPT ;  /* 0x000000020b00788c */ /* 0x000fe2000bf05270 */
[----:B------:R-:W-:Y:S01]  /*4ff0*/  LEA R24, R15, R14, 0x2 ;  /* 0x0000000e0f187211 */ /* 0x000fe200078e10ff */
[----:B------:R-:W-:-:S07]  /*5000*/  FFMA R6, R19, UR16, R6 ;  /* 0x0000001013067c23 */ /* 0x000fce0008000006 */
[----:B------:R-:W-:Y:S05]  /*5010*/  BRA.U !UP0, `(.L_x_69) ;  /* 0x00000005083c7547 */ /* 0x000fea000b800000 */
[----:B------:R-:W-:Y:S01]  /*5020*/  LDS R15, [R24+0xc] ;  /* 0x00000c00180f7984 */ /* 0x000fe20000000800 */
[----:B------:R-:W0:Y:S01]  /*5030*/  LDCU UR6, c[0x3][UR6+0x1c] ;  /* 0x00c00380060677ac */ /* 0x000e220008000800 */
[----:B------:R-:W-:Y:S01]  /*5040*/  BSSY.RECONVERGENT B0, `(.L_x_70) ;  /* 0x0000049000007945 */ /* 0x000fe20003800200 */
[----:B------:R-:W-:Y:S01]  /*5050*/  HFMA2 R19, -RZ, RZ, 1.875, 0 ;  /* 0x3f800000ff137431 */ /* 0x000fe200000001ff */
[----:B------:R-:W1:Y:S02]  /*5060*/  LDS R18, [UR7+0xc] ;  /* 0x00000c07ff127984 */ /* 0x000e640008000800 */
        /* <DEDUP_REMOVED lines=48> */
[----:B------:R1:W3:Y:S01]  /*5370*/  F2I.NTZ R25, R19 ;  /* 0x0000001300197305 */ /* 0x0002e20000203100 */
[----:B0-----:R-:W-:Y:S01]  /*5380*/  FADD R18, R19, -R24 ;  /* 0x8000001813127221 */ /* 0x001fe20000000000 */
[----:B------:R-:W-:-:S02]  /*5390*/  FSETP.GT.AND P0, PT, R24, RZ, PT ;  /* 0x000000ff1800720b */ /* 0x000fc40003f04000 */
[----:B-1----:R-:W-:Y:S01]  /*53a0*/  FSEL R19, RZ, +INF , !P2 ;  /* 0x7f800000ff137808 */ /* 0x002fe20005000000 */
[----:B------:R-:W-:Y:S01]  /*53b0*/  FADD R18, R18, R33 ;  /* 0x0000002112127221 */ /* 0x000fe20000000000 */
[----:B------:R-:W-:Y:S02]  /*53c0*/  SEL R24, RZ, 0x83000000, P0 ;  /* 0x83000000ff187807 */ /* 0x000fe40000000000 */
[----:B------:R-:W-:Y:S01]  /*53d0*/  FSETP.NEU.AND P0, PT, |R15|, +INF , PT ;  /* 0x7f8000000f00780b */ /* 0x000fe20003f0d200 */
[----:B------:R-:W-:Y:S01]  /*53e0*/  FFMA R27, R18, R27, 0.0013391353422775864601 ;  /* 0x3aaf85ed121b7423 */ /* 0x000fe2000000001b */
[----:B---3--:R-:W-:Y:S02]  /*53f0*/  LEA R25, R25, -R24, 0x17 ;  /* 0x8000001819197211 */ /* 0x008fe400078eb8ff */
[----:B------:R-:W-:Y:S01]  /*5400*/  IADD3 R24, PT, PT, R24, 0x7f000000, RZ ;  /* 0x7f00000018187810 */ /* 0x000fe20007ffe0ff */
[----:B------:R-:W-:-:S04]  /*5410*/  FFMA R27, R18, R27, 0.0096188392490148544312 ;  /* 0x3c1d9856121b7423 */ /* 0x000fc8000000001b */
[----:B------:R-:W-:-:S04]  /*5420*/  FFMA R27, R18, R27, 0.055503588169813156128 ;  /* 0x3d6357bb121b7423 */ /* 0x000fc8000000001b */
[----:B------:R-:W-:-:S04]  /*5430*/  FFMA R27, R18, R27, 0.24022644758224487305 ;  /* 0x3e75fdec121b7423 */ /* 0x000fc8000000001b */
[----:B------:R-:W-:-:S04]  /*5440*/  FFMA R27, R18, R27, 0.69314718246459960938 ;  /* 0x3f317218121b7423 */ /* 0x000fc8000000001b */
[----:B------:R-:W-:-:S04]  /*5450*/  FFMA R27, R18, R27, 1 ;  /* 0x3f800000121b7423 */ /* 0x000fc8000000001b */
[----:B------:R-:W-:-:S04]  /*5460*/  FMUL R24, R24, R27 ;  /* 0x0000001b18187220 */ /* 0x000fc80000400000 */
[----:B------:R-:W-:Y:S01]  /*5470*/  @!P1 FMUL R19, R25, R24 ;  /* 0x0000001819139220 */ /* 0x000fe20000400000 */
[----:B------:R-:W-:Y:S06]  /*5480*/  @P0 BRA P3, `(.L_x_71) ;  /* 0x0000000000100947 */ /* 0x000fec0001800000 */
[----:B------:R-:W-:-:S05]  /*5490*/  FADD R15, R15, R15 ;  /* 0x0000000f0f0f7221 */ /* 0x000fca0000000000 */
[----:B------:R-:W-:Y:S01]  /*54a0*/  LOP3.LUT R19, R15, 0x7fffffff, RZ, 0xc0, !PT ;  /* 0x7fffffff0f137812 */ /* 0x000fe200078ec0ff */
[----:B------:R-:W-:Y:S06]  /*54b0*/  BRA `(.L_x_71) ;  /* 0x0000000000047947 */ /* 0x000fec0003800000 */
.L_x_72:
[----:B------:R-:W-:-:S07]  /*54c0*/  FADD R19, R15, 2 ;  /* 0x400000000f137421 */ /* 0x000fce0000000000 */
.L_x_71:
[----:B------:R-:W-:Y:S05]  /*54d0*/  BSYNC.RECONVERGENT B0 ;  /* 0x0000000000007941 */ /* 0x000fea0003800200 */
.L_x_70:
[----:B------:R-:W-:Y:S01]  /*54e0*/  FFMA R6, R19, UR6, R6 ;  /* 0x0000000613067c23 */ /* 0x000fe20008000006 */
[----:B------:R-:W-:Y:S01]  /*54f0*/  UIADD3 UR11, UPT, UPT, UR11, 0x2, URZ ;  /* 0x000000020b0b7890 */ /* 0x000fe2000fffe0ff */
[----:B------:R-:W-:Y:S11]  /*5500*/  BRA `(.L_x_73) ;  /* 0xfffffff400707947 */ /* 0x000ff6000383ffff */
.L_x_69:
[----:B------:R-:W-:Y:S05]  /*5510*/  BRA.U UP4, `(.L_x_74) ;  /* 0xfffffff5043c7547 */ /* 0x000fea000b83ffff */
        /* <DEDUP_REMOVED lines=14> */
[----:B--2---:R-:W-:Y:S05]  /*5600*/  CALL.REL.NOINC `($__internal_0_$__cuda_sm3x_div_rn_noftz_f32_slowpath) ;  /* 0x0000003000587944 */ /* 0x004fea0003c00000 */
.L_x_76:
[----:B------:R-:W-:Y:S05]  /*5610*/  BSYNC.RECONVERGENT B2 ;  /* 0x0000000000027941 */ /* 0x000fea0003800200 */
.L_x_75:
[----:B------:R-:W-:Y:S01]  /*5620*/  HFMA2 R6, -RZ, RZ, 0.96630859375, -0.0022525787353515625 ;  /* 0x3bbb989dff067431 */ /* 0x000fe200000001ff */
[----:B------:R-:W-:Y:S01]  /*5630*/  ULEA UR6, UR5, UR12, 0x2 ;  /* 0x0000000c05067291 */ /* 0x000fe2000f8e10ff */
[----:B------:R-:W-:Y:S01]  /*5640*/  MOV R19, 0x437c0000 ;  /* 0x437c000000137802 */ /* 0x000fe20000000f00 */
[----:B------:R-:W-:-:S04]  /*5650*/  UIADD3 UR5, UPT, UPT, UR5, 0x1, URZ ;  /* 0x0000000105057890 */ /* 0x000fc8000fffe0ff */
[----:B------:R-:W-:Y:S01]  /*5660*/  UISETP.NE.AND UP0, UPT, UR5, 0x20, UPT ;  /* 0x000000200500788c */ /* 0x000fe2000bf05270 */
[----:B------:R-:W-:Y:S02]  /*5670*/  FFMA.SAT R6, R5, R6, 0.5 ;  /* 0x3f00000005067423 */ /* 0x000fe40000002006 */
[----:B------:R-:W0:Y:S02]  /*5680*/  LDS R15, [UR6+0x8] ;  /* 0x00000806ff0f7984 */ /* 0x000e240008000800 */
        /* <DEDUP_REMOVED lines=9> */
[----:B------:R-:W-:Y:S06]  /*5720*/  BRA.U UP0, `(.L_x_77) ;  /* 0xfffffff100b07547 */ /* 0x000fec000b83ffff */
[----:B------:R-:W-:Y:S05]  /*5730*/  BRA.U UP3, `(.L_x_78) ;  /* 0xfffffff103887547 */ /* 0x000fea000b83ffff */
[----:B------:R-:W-:-:S05]  /*5740*/  UMOV UR4, URZ ;  /* 0x000000ff00047c82 */ /* 0x000fca0008000000 */
.L_x_91:
[----:B------:R-:W0:Y:S01]  /*5750*/  S2UR UR6, SR_CgaCtaId ;  /* 0x00000000000679c3 */ /* 0x000e220000008800 */
[----:B------:R-:W-:Y:S02]  /*5760*/  UMOV UR5, 0x400 ;  /* 0x0000040000057882 */ /* 0x000fe40000000000 */
[----:B------:R-:W-:-:S04]  /*5770*/  UIADD3 UR5, UPT, UPT, UR5, 0x1440, URZ ;  /* 0x0000144005057890 */ /* 0x000fc8000fffe0ff */
[----:B0-----:R-:W-:-:S04]  /*5780*/  ULEA UR5, UR6, UR5, 0x18 ;  /* 0x0000000506057291 */ /* 0x001fc8000f8ec0ff */
[----:B------:R-:W-:Y:S02]  /*5790*/  UIMAD UR8, UR4, 0x90, UR5 ;  /* 0x00000090040878a4 */ /* 0x000fe4000f8e0205 */
[----:B------:R-:W-:Y:S02]  /*57a0*/  UIADD3 UR4, UPT, UPT, UR4, 0x1, URZ ;  /* 0x0000000104047890 */ /* 0x000fe4000fffe0ff */
[----:B------:R-:W-:Y:S02]  /*57b0*/  UIADD3 UR12, UPT, UPT, UR8, 0x120, URZ ;  /* 0x00000120080c7890 */ /* 0x000fe4000fffe0ff */
[----:B------:R-:W-:Y:S01]  /*57c0*/  UISETP.NE.AND UP3, UPT, UR4, 0x20, UPT ;  /* 0x000000200400788c */ /* 0x000fe2000bf65270 */
[----:B------:R-:W-:-:S10]  /*57d0*/  UMOV UR5, URZ ;  /* 0x000000ff00057c82 */ /* 0x000fd40008000000 */
.L_x_90:
[----:B------:R-:W-:Y:S01]  /*57e0*/  HFMA2 R6, -RZ, RZ, 0, 0 ;  /* 0x00000000ff067431 */ /* 0x000fe200000001ff */
[----:B------:R-:W-:-:S06]  /*57f0*/  UMOV UR10, 0xfffffffe ;  /* 0xfffffffe000a7882 */ /* 0x000fcc0000000000 */
.L_x_87:
[----:B------:R-:W0:Y:S01]  /*5800*/  S2R R14, SR_CgaCtaId ;  /* 0x00000000000e7919 */ /* 0x000e220000008800 */
        /* <DEDUP_REMOVED lines=11> */
.L_x_86:
[----:B------:R-:W-:Y:S02]  /*58c0*/  UIADD3 UR7, UPT, UPT, UR11, UR5, URZ ;  /* 0x000000050b077290 */ /* 0x000fe4000fffe0ff */
[----:B------:R-:W-:Y:S01]  /*58d0*/  IADD3 R18, PT, PT, R12, UR11, RZ ;  /* 0x0000000b0c127c10 */ /* 0x000fe2000fffe0ff */
[----:B------:R-:W-:Y:S01]  /*58e0*/  BSSY.RECONVERGENT B0, `(.L_x_79) ;  /* 0x0000051000007945 */ /* 0x000fe20003800200 */
[----:B------:R-:W-:Y:S01]  /*58f0*/  HFMA2 R19, -RZ, RZ, 1.875, 0 ;  /* 0x3f800000ff137431 */ /* 0x000fe200000001ff */
[----:B------:R-:W-:Y:S01]  /*5900*/  ULEA UR6, UR7, UR14, 0x2 ;  /* 0x0000000e07067291 */ /* 0x000fe2000f8e10ff */
[C---:B------:R-:W-:Y:S01]  /*5910*/  LEA R25, R18.reuse, R5, 0x2 ;  /* 0x0000000512197211 */ /* 0x040fe200078e10ff */
[----:B------:R-:W-:Y:S01]  /*5920*/  ULEA UR7, UR7, UR15, 0x2 ;  /* 0x0000000f07077291 */ /* 0x000fe2000f8e10ff */
[----:B------:R-:W-:-:S03]  /*5930*/  LEA R18, R18, R14, 0x2 ;  /* 0x0000000e12127211 */ /* 0x000fc600078e10ff */
[----:B------:R-:W-:Y:S04]  /*5940*/  LDS R15, [R25+0x128] ;  /* 0x00012800190f7984 */ /* 0x000fe80000000800 */
[----:B------:R-:W0:Y:S01]  /*5950*/  LDS R24, [UR6+0x128] ;  /* 0x00012806ff187984 */ /* 0x000e220008000800 */
[----:B------:R-:W-:-:S04]  /*5960*/  UIMAD UR6, UR11, 0x7, UR13 ;  /* 0x000000070b0678a4 */ /* 0x000fc8000f8e020d */
[----:B------:R-:W-:-:S12]  /*5970*/  USHF.L.U32 UR6, UR6, 0x2, URZ ;  /* 0x0000000206067899 */ /* 0x000fd800080006ff */
[----:B------:R-:W1:Y:S01]  /*5980*/  LDCU UR16, c[0x3][UR6] ;  /* 0x00c00000061077ac */ /* 0x000e620008000800 */
[----:B0-----:R-:W-:-:S05]  /*5990*/  FADD R15, R15, -R24 ;  /* 0x800000180f0f7221 */ /* 0x001fca0000000000 */
[----:B------:R-:W-:-:S13]  /*59a0*/  FSETP.NEU.AND P0, PT, R15, 1, PT ;  /* 0x3f8000000f00780b */ /* 0x000fda0003f0d000 */
[----:B-1----:R-:W-:Y:S05]  /*59b0*/  @!P0 BRA `(.L_x_80) ;  /* 0x00000004000c8947 */ /* 0x002fea0003800000 */
        /* <DEDUP_REMOVED lines=66> */
.L_x_81:
[----:B------:R-:W-:-:S07]  /*5de0*/  FADD R19, R15, 2 ;  /* 0x400000000f137421 */ /* 0x000fce0000000000 */
.L_x_80:
[----:B------:R-:W-:Y:S05]  /*5df0*/  BSYNC.RECONVERGENT B0 ;  /* 0x0000000000007941 */ /* 0x000fea0003800200 */
.L_x_79:
[----:B------:R-:W-:Y:S01]  /*5e00*/  UISETP.NE.AND UP0, UPT, UR11, 0x2, UPT ;  /* 0x000000020b00788c */ /* 0x000fe2000bf05270 */
[----:B------:R-:W-:-:S08]  /*5e10*/  FFMA R6, R19, UR16, R6 ;  /* 0x0000001013067c23 */ /* 0x000fd00008000006 */
        /* <DEDUP_REMOVED lines=75> */
.L_x_85:
[----:B------:R-:W-:-:S07]  /*62d0*/  FADD R19, R15, 2 ;  /* 0x400000000f137421 */ /* 0x000fce0000000000 */
.L_x_84:
[----:B------:R-:W-:Y:S05]  /*62e0*/  BSYNC.RECONVERGENT B0 ;  /* 0x0000000000007941 */ /* 0x000fea0003800200 */
.L_x_83:
[----:B------:R-:W-:Y:S01]  /*62f0*/  FFMA R6, R19, UR6, R6 ;  /* 0x0000000613067c23 */ /* 0x000fe20008000006 */
[----:B------:R-:W-:Y:S01]  /*6300*/  UIADD3 UR11, UPT, UPT, UR11, 0x2, URZ ;  /* 0x000000020b0b7890 */ /* 0x000fe2000fffe0ff */
[----:B------:R-:W-:Y:S11]  /*6310*/  BRA `(.L_x_86) ;  /* 0xfffffff400687947 */ /* 0x000ff6000383ffff */
.L_x_82:
        /* <DEDUP_REMOVED lines=16> */
.L_x_89:
[----:B------:R-:W-:Y:S05]  /*6420*/  BSYNC.RECONVERGENT B2 ;  /* 0x0000000000027941 */ /* 0x000fea0003800200 */
.L_x_88:
        /* <DEDUP_REMOVED lines=19> */
.L_x_104:
        /* <DEDUP_REMOVED lines=9> */
.L_x_103:
[----:B------:R-:W-:Y:S01]  /*65f0*/  HFMA2 R6, -RZ, RZ, 0, 0 ;  /* 0x00000000ff067431 */ /* 0x000fe200000001ff */
[----:B------:R-:W-:-:S06]  /*6600*/  UMOV UR10, 0xfffffffe ;  /* 0xfffffffe000a7882 */ /* 0x000fcc0000000000 */
.L_x_100:
        /* <DEDUP_REMOVED lines=12> */
.L_x_99:
        /* <DEDUP_REMOVED lines=82> */
.L_x_94:
[----:B------:R-:W-:-:S07]  /*6bf0*/  FADD R19, R15, 2 ;  /* 0x400000000f137421 */ /* 0x000fce0000000000 */
.L_x_93:
[----:B------:R-:W-:Y:S05]  /*6c00*/  BSYNC.RECONVERGENT B0 ;  /* 0x0000000000007941 */ /* 0x000fea0003800200 */
.L_x_92:
        /* <DEDUP_REMOVED lines=77> */
.L_x_98:
[----:B------:R-:W-:-:S07]  /*70e0*/  FADD R19, R15, 2 ;  /* 0x400000000f137421 */ /* 0x000fce0000000000 */
.L_x_97:
[----:B------:R-:W-:Y:S05]  /*70f0*/  BSYNC.RECONVERGENT B0 ;  /* 0x0000000000007941 */ /* 0x000fea0003800200 */
.L_x_96:
[----:B------:R-:W-:Y:S01]  /*7100*/  FFMA R6, R19, UR6, R6 ;  /* 0x0000000613067c23 */ /* 0x000fe20008000006 */
[----:B------:R-:W-:Y:S01]  /*7110*/  UIADD3 UR11, UPT, UPT, UR11, 0x2, URZ ;  /* 0x000000020b0b7890 */ /* 0x000fe2000fffe0ff */
[----:B------:R-:W-:Y:S11]  /*7120*/  BRA `(.L_x_99) ;  /* 0xfffffff400687947 */ /* 0x000ff6000383ffff */
.L_x_95:
        /* <DEDUP_REMOVED lines=16> */
.L_x_102:
[----:B------:R-:W-:Y:S05]  /*7230*/  BSYNC.RECONVERGENT B2 ;  /* 0x0000000000027941 */ /* 0x000fea0003800200 */
.L_x_101:
        /* <DEDUP_REMOVED lines=19> */
.L_x_117:
        /* <DEDUP_REMOVED lines=9> */
.L_x_116:
[----:B------:R-:W-:Y:S01]  /*7400*/  HFMA2 R6, -RZ, RZ, 0, 0 ;  /* 0x00000000ff067431 */ /* 0x000fe200000001ff */
[----:B------:R-:W-:-:S06]  /*7410*/  UMOV UR10, 0xfffffffe ;  /* 0xfffffffe000a7882 */ /* 0x000fcc0000000000 */
.L_x_113:
        /* <DEDUP_REMOVED lines=12> */
.L_x_112:
        /* <DEDUP_REMOVED lines=82> */
.L_x_107:
[----:B------:R-:W-:-:S07]  /*7a00*/  FADD R19, R15, 2 ;  /* 0x400000000f137421 */ /* 0x000fce0000000000 */
.L_x_106:
[----:B------:R-:W-:Y:S05]  /*7a10*/  BSYNC.RECONVERGENT B0 ;  /* 0x0000000000007941 */ /* 0x000fea0003800200 */
.L_x_105:
        /* <DEDUP_REMOVED lines=77> */
.L_x_111:
[----:B------:R-:W-:-:S07]  /*7ef0*/  FADD R19, R15, 2 ;  /* 0x400000000f137421 */ /* 0x000fce0000000000 */
.L_x_110:
[----:B------:R-:W-:Y:S05]  /*7f00*/  BSYNC.RECONVERGENT B0 ;  /* 0x0000000000007941 */ /* 0x000fea0003800200 */
.L_x_109:
[----:B------:R-:W-:Y:S01]  /*7f10*/  FFMA R6, R19, UR6, R6 ;  /* 0x0000000613067c23 */ /* 0x000fe20008000006 */
[----:B------:R-:W-:Y:S01]  /*7f20*/  UIADD3 UR11, UPT, UPT, UR11, 0x2, URZ ;  /* 0x000000020b0b7890 */ /* 0x000fe2000fffe0ff */
[----:B------:R-:W-:Y:S11]  /*7f30*/  BRA `(.L_x_112) ;  /* 0xfffffff400687947 */ /* 0x000ff6000383ffff */
.L_x_108:
        /* <DEDUP_REMOVED lines=16> */
.L_x_115:
[----:B------:R-:W-:Y:S05]  /*8040*/  BSYNC.RECONVERGENT B2 ;  /* 0x0000000000027941 */ /* 0x000fea0003800200 */
.L_x_114:
        /* <DEDUP_REMOVED lines=18> */
.L_x_57:
[----:B------:R-:W-:Y:S01]  /*8170*/  HFMA2 R5, -RZ, RZ, 0, 5.9604644775390625e-08 ;  /* 0x00000001ff057431 */ /* 0x000fe200000001ff */
[----:B------:R-:W-:Y:S01]  /*8180*/  UPLOP3.LUT UP0, UPT, UPT, UPT, UPT, 0x40, 0x4 ;  /* 0x000000000004789c */ /* 0x000fe20003f0e870 */
[----:B------:R-:W-:Y:S10]  /*8190*/  BRA.U UP2, `(.L_x_118) ;  /* 0xffffffbd02207547 */ /* 0x000ff4000b83ffff */
[----:B------:R-:W-:Y:S01]  /*81a0*/  MOV R30, 0x1 ;  /* 0x00000001001e7802 */ /* 0x000fe20000000f00 */
[----:B------:R-:W-:Y:S01]  /*81b0*/  UPLOP3.LUT UP0, UPT, UPT, UPT, UPT, 0x40, 0x4 ;  /* 0x000000000004789c */ /* 0x000fe20003f0e870 */
[----:B------:R-:W-:Y:S10]  /*81c0*/  BRA.U UP1, `(.L_x_119) ;  /* 0xffffffbd01087547 */ /* 0x000ff4000b83ffff */
[----:B------:R-:W0:Y:S01]  /*81d0*/  MUFU.RCP R6, R7 ;  /* 0x0000000700067308 */ /* 0x000e220000001000 */
[----:B------:R-:W1:Y:S01]  /*81e0*/  S2R R9, SR_CTAID.Y ;  /* 0x0000000000097919 */ /* 0x000e620000002600 */
[----:B------:R-:W-:Y:S01]  /*81f0*/  BSSY.RECONVERGENT B2, `(.L_x_120) ;  /* 0x000000f000027945 */ /* 0x000fe20003800200 */
[----:B------:R-:W3:Y:S05]  /*8200*/  S2R R10, SR_CTAID.X ;  /* 0x00000000000a7919 */ /* 0x000eea0000002500 */
[----:B------:R-:W4:Y:S01]  /*8210*/  FCHK P0, R0, R7 ;  /* 0x0000000700007302 */ /* 0x000f220000000000 */
[----:B0-----:R-:W-:-:S04]  /*8220*/  FFMA R5, -R7, R6, 1 ;  /* 0x3f80000007057423 */ /* 0x001fc80000000106 */
[----:B------:R-:W-:-:S04]  /*8230*/  FFMA R5, R6, R5, R6 ;  /* 0x0000000506057223 */ /* 0x000fc80000000006 */
[----:B------:R-:W-:-:S04]  /*8240*/  FFMA R6, R0, R5, RZ ;  /* 0x0000000500067223 */ /* 0x000fc800000000ff */
[----:B------:R-:W-:Y:S01]  /*8250*/  FFMA R8, -R7, R6, R0 ;  /* 0x0000000607087223 */ /* 0x000fe20000000100 */
[----:B-1----:R-:W-:-:S03]  /*8260*/  LEA R12, R9, R12, 0x5 ;  /* 0x0000000c090c7211 */ /* 0x002fc600078e28ff */
[----:B------:R-:W-:Y:S01]  /*8270*/  FFMA R5, R5, R8, R6 ;  /* 0x0000000805057223 */ /* 0x000fe20000000006 */
[----:B---3--:R-:W-:Y:S01]  /*8280*/  LEA R11, R10, R11, 0x5 ;  /* 0x0000000b0a0b7211 */ /* 0x008fe200078e28ff */
[----:B----4-:R-:W-:Y:S06]  /*8290*/  @!P0 BRA `(.L_x_121) ;  /* 0x0000000000108947 */ /* 0x010fec0003800000 */
[----:B------:R-:W-:Y:S02]  /*82a0*/  MOV R5, R0 ;  /* 0x0000000000057202 */ /* 0x000fe40000000f00 */
[----:B------:R-:W-:Y:S02]  /*82b0*/  MOV R6, R7 ;  /* 0x0000000700067202 */ /* 0x000fe40000000f00 */
[----:B------:R-:W-:-:S07]  /*82c0*/  MOV R14, 0x82e0 ;  /* 0x000082e0000e7802 */ /* 0x000fce0000000f00 */
[----:B--2---:R-:W-:Y:S05]  /*82d0*/  CALL.REL.NOINC `($__internal_0_$__cuda_sm3x_div_rn_noftz_f32_slowpath) ;  /* 0x0000000400247944 */ /* 0x004fea0003c00000 */
.L_x_121:
[----:B------:R-:W-:Y:S05]  /*82e0*/  BSYNC.RECONVERGENT B2 ;  /* 0x0000000000027941 */ /* 0x000fea0003800200 */
.L_x_120:
[----:B------:R-:W0:Y:S01]  /*82f0*/  MUFU.RCP R0, R23 ;  /* 0x0000001700007308 */ /* 0x000e220000001000 */
[----:B------:R-:W1:Y:S01]  /*8300*/  LDC.64 R8, c[0x0][0x388] ;  /* 0x0000e200ff087b82 */ /* 0x000e620000000a00 */
[----:B------:R-:W3:Y:S01]  /*8310*/  LDCU UR4, c[0x0][0x390] ;  /* 0x00007200ff0477ac */ /* 0x000ee20008000800 */
[----:B--2---:R-:W-:Y:S01]  /*8320*/  R2UR UR6, R20 ;  /* 0x00000000140672ca */ /* 0x004fe200000e0000 */
[----:B------:R-:W-:Y:S01]  /*8330*/  BSSY.RECONVERGENT B2, `(.L_x_122) ;  /* 0x0000011000027945 */ /* 0x000fe20003800200 */
[----:B------:R-:W-:-:S03]  /*8340*/  R2UR UR7, R21 ;  /* 0x00000000150772ca */ /* 0x000fc600000e0000 */
[----:B------:R-:W2:Y:S01]  /*8350*/  FCHK P0, R2, R23 ;  /* 0x0000001702007302 */ /* 0x000ea20000000000 */
[----:B0-----:R-:W-:Y:S01]  /*8360*/  FFMA R13, -R23, R0, 1 ;  /* 0x3f800000170d7423 */ /* 0x001fe20000000100 */
[----:B---3--:R-:W-:-:S03]  /*8370*/  IMAD R7, R12, UR4, R11 ;  /* 0x000000040c077c24 */ /* 0x008fc6000f8e020b */
[----:B------:R-:W-:Y:S01]  /*8380*/  FFMA R13, R0, R13, R0 ;  /* 0x0000000d000d7223 */ /* 0x000fe20000000000 */
[----:B-1----:R-:W-:-:S04]  /*8390*/  IMAD.WIDE.U32 R8, R7, 0x4, R8 ;  /* 0x0000000407087825 */ /* 0x002fc800078e0008 */
[----:B------:R-:W-:-:S04]  /*83a0*/  FFMA R0, R2, R13, RZ ;  /* 0x0000000d02007223 */ /* 0x000fc800000000ff */
[----:B------:R-:W-:Y:S01]  /*83b0*/  FFMA R6, -R23, R0, R2 ;  /* 0x0000000017067223 */ /* 0x000fe20000000102 */
[----:B------:R0:W-:Y:S03]  /*83c0*/  STG.E desc[UR6][R8.64], R5 ;  /* 0x0000000508007986 */ /* 0x0001e6000c101906 */
[----:B------:R-:W-:Y:S01]  /*83d0*/  FFMA R13, R13, R6, R0 ;  /* 0x000000060d0d7223 */ /* 0x000fe20000000000 */
[----:B--2---:R-:W-:Y:S06]  /*83e0*/  @!P0 BRA `(.L_x_123) ;  /* 0x0000000000148947 */ /* 0x004fec0003800000 */
[----:B0-----:R-:W-:Y:S02]  /*83f0*/  MOV R5, R2 ;  /* 0x0000000200057202 */ /* 0x001fe40000000f00 */
[----:B------:R-:W-:Y:S02]  /*8400*/  MOV R6, R23 ;  /* 0x0000001700067202 */ /* 0x000fe40000000f00 */
[----:B------:R-:W-:-:S07]  /*8410*/  MOV R14, 0x8430 ;  /* 0x00008430000e7802 */ /* 0x000fce0000000f00 */
[----:B------:R-:W-:Y:S05]  /*8420*/  CALL.REL.NOINC `($__internal_0_$__cuda_sm3x_div_rn_noftz_f32_slowpath) ;  /* 0x0000000000d07944 */ /* 0x000fea0003c00000 */
[----:B------:R-:W-:-:S07]  /*8430*/  MOV R13, R5 ;  /* 0x00000005000d7202 */ /* 0x000fce0000000f00 */
.L_x_123:
[----:B------:R-:W-:Y:S05]  /*8440*/  BSYNC.RECONVERGENT B2 ;  /* 0x0000000000027941 */ /* 0x000fea0003800200 */
.L_x_122:
[----:B0-----:R-:W0:Y:S01]  /*8450*/  MUFU.RCP R5, R22 ;  /* 0x0000001600057308 */ /* 0x001e220000001000 */
[----:B------:R-:W1:Y:S01]  /*8460*/  LDC.64 R8, c[0x0][0x388] ;  /* 0x0000e200ff087b82 */ /* 0x000e620000000a00 */
[----:B------:R-:W-:Y:S01]  /*8470*/  R2UR UR4, R20 ;  /* 0x00000000140472ca */ /* 0x000fe200000e0000 */
[----:B------:R-:W-:Y:S01]  /*8480*/  BSSY.RECONVERGENT B2, `(.L_x_124) ;  /* 0x0000010000027945 */ /* 0x000fe20003800200 */
[----:B------:R-:W-:Y:S02]  /*8490*/  R2UR UR5, R21 ;  /* 0x00000000150572ca */ /* 0x000fe400000e0000 */
[----:B------:R-:W-:Y:S02]  /*84a0*/  IADD3 R7, PT, PT, R7, R16, RZ ;  /* 0x0000001007077210 */ /* 0x000fe40007ffe0ff */
[----:B------:R-:W2:Y:S01]  /*84b0*/  FCHK P0, R3, R22 ;  /* 0x0000001603007302 */ /* 0x000ea20000000000 */
[----:B0-----:R-:W-:-:S04]  /*84c0*/  FFMA R0, -R22, R5, 1 ;  /* 0x3f80000016007423 */ /* 0x001fc80000000105 */
[----:B------:R-:W-:Y:S01]  /*84d0*/  FFMA R0, R5, R0, R5 ;  /* 0x0000000005007223 */ /* 0x000fe20000000005 */
[----:B-1----:R-:W-:-:S04]  /*84e0*/  IMAD.WIDE.U32 R6, R7, 0x4, R8 ;  /* 0x0000000407067825 */ /* 0x002fc800078e0008 */
[----:B------:R-:W-:-:S04]  /*84f0*/  FFMA R5, R3, R0, RZ ;  /* 0x0000000003057223 */ /* 0x000fc800000000ff */
[----:B------:R-:W-:Y:S01]  /*8500*/  FFMA R2, -R22, R5, R3 ;  /* 0x0000000516027223 */ /* 0x000fe20000000103 */
[----:B------:R0:W-:Y:S03]  /*8510*/  STG.E desc[UR4][R6.64], R13 ;  /* 0x0000000d06007986 */ /* 0x0001e6000c101904 */
[----:B------:R-:W-:Y:S01]  /*8520*/  FFMA R5, R0, R2, R5 ;  /* 0x0000000200057223 */ /* 0x000fe20000000005 */
[----:B--2---:R-:W-:Y:S06]  /*8530*/  @!P0 BRA `(.L_x_125) ;  /* 0x0000000000108947 */ /* 0x004fec0003800000 */
[----:B------:R-:W-:Y:S02]  /*8540*/  MOV R5, R3 ;  /* 0x0000000300057202 */ /* 0x000fe40000000f00 */
[----:B0-----:R-:W-:Y:S02]  /*8550*/  MOV R6, R22 ;  /* 0x0000001600067202 */ /* 0x001fe40000000f00 */
[----:B------:R-:W-:-:S07]  /*8560*/  MOV R14, 0x8580 ;  /* 0x00008580000e7802 */ /* 0x000fce0000000f00 */
[----:B------:R-:W-:Y:S05]  /*8570*/  CALL.REL.NOINC `($__internal_0_$__cuda_sm3x_div_rn_noftz_f32_slowpath) ;  /* 0x00000000007c7944 */ /* 0x000fea0003c00000 */
.L_x_125:
[----:B------:R-:W-:Y:S05]  /*8580*/  BSYNC.RECONVERGENT B2 ;  /* 0x0000000000027941 */ /* 0x000fea0003800200 */
.L_x_124:
[----:B------:R-:W0:Y:S01]  /*8590*/  MUFU.RCP R0, R29 ;  /* 0x0000001d00007308 */ /* 0x000e220000001000 */
[----:B------:R-:W1:Y:S01]  /*85a0*/  LDC.64 R2, c[0x0][0x388] ;  /* 0x0000e200ff027b82 */ /* 0x000e620000000a00 */
[----:B------:R-:W2:Y:S01]  /*85b0*/  LDCU UR4, c[0x0][0x390] ;  /* 0x00007200ff0477ac */ /* 0x000ea20008000800 */
[----:B------:R-:W-:Y:S01]  /*85c0*/  IADD3 R12, PT, PT, R12, UR9, RZ ;  /* 0x000000090c0c7c10 */ /* 0x000fe2000fffe0ff */
[----:B------:R-:W-:Y:S01]  /*85d0*/  BSSY.RECONVERGENT B2, `(.L_x_126) ;  /* 0x0000012000027945 */ /* 0x000fe20003800200 */
[----:B------:R-:W-:Y:S02]  /*85e0*/  R2UR UR6, R20 ;  /* 0x00000000140672ca */ /* 0x000fe400000e0000 */
[----:B------:R-:W-:Y:S01]  /*85f0*/  R2UR UR7, R21 ;  /* 0x00000000150772ca */ /* 0x000fe200000e0000 */
[----:B------:R-:W3:Y:S01]  /*8600*/  FCHK P0, R4, R29 ;  /* 0x0000001d04007302 */ /* 0x000ee20000000000 */
[----:B0-----:R-:W-:Y:S01]  /*8610*/  FFMA R7, -R29, R0, 1 ;  /* 0x3f8000001d077423 */ /* 0x001fe20000000100 */
[----:B--2---:R-:W-:-:S03]  /*8620*/  IMAD R11, R12, UR4, R11 ;  /* 0x000000040c0b7c24 */ /* 0x004fc6000f8e020b */
[----:B------:R-:W-:Y:S01]  /*8630*/  FFMA R7, R0, R7, R0 ;  /* 0x0000000700077223 */ /* 0x000fe20000000000 */
[----:B-1----:R-:W-:-:S04]  /*8640*/  IMAD.WIDE.U32 R2, R11, 0x4, R2 ;  /* 0x000000040b027825 */ /* 0x002fc800078e0002 */
[----:B------:R-:W-:-:S04]  /*8650*/  FFMA R0, R4, R7, RZ ;  /* 0x0000000704007223 */ /* 0x000fc800000000ff */
[----:B------:R-:W-:Y:S01]  /*8660*/  FFMA R6, -R29, R0, R4 ;  /* 0x000000001d067223 */ /* 0x000fe20000000104 */
[----:B------:R0:W-:Y:S03]  /*8670*/  STG.E desc[UR6][R2.64], R5 ;  /* 0x0000000502007986 */ /* 0x0001e6000c101906 */
[----:B------:R-:W-:Y:S01]  /*8680*/  FFMA R7, R7, R6, R0 ;  /* 0x0000000607077223 */ /* 0x000fe20000000000 */
[----:B---3--:R-:W-:Y:S06]  /*8690*/  @!P0 BRA `(.L_x_127) ;  /* 0x0000000000148947 */ /* 0x008fec0003800000 */
[----:B0-----:R-:W-:Y:S02]  /*86a0*/  MOV R5, R4 ;  /* 0x0000000400057202 */ /* 0x001fe40000000f00 */
[----:B------:R-:W-:Y:S02]  /*86b0*/  MOV R6, R29 ;  /* 0x0000001d00067202 */ /* 0x000fe40000000f00 */
[----:B------:R-:W-:-:S07]  /*86c0*/  MOV R14, 0x86e0 ;  /* 0x000086e0000e7802 */ /* 0x000fce0000000f00 */
[----:B------:R-:W-:Y:S05]  /*86d0*/  CALL.REL.NOINC `($__internal_0_$__cuda_sm3x_div_rn_noftz_f32_slowpath) ;  /* 0x0000000000247944 */ /* 0x000fea0003c00000 */
[----:B------:R-:W-:-:S07]  /*86e0*/  MOV R7, R5 ;  /* 0x0000000500077202 */ /* 0x000fce0000000f00 */
.L_x_127:
[----:B------:R-:W-:Y:S05]  /*86f0*/  BSYNC.RECONVERGENT B2 ;  /* 0x0000000000027941 */ /* 0x000fea0003800200 */
.L_x_126:
[----:B0-----:R-:W0:Y:S01]  /*8700*/  LDC.64 R2, c[0x0][0x388] ;  /* 0x0000e200ff027b82 */ /* 0x001e220000000a00 */
[----:B------:R-:W-:Y:S02]  /*8710*/  R2UR UR4, R20 ;  /* 0x00000000140472ca */ /* 0x000fe400000e0000 */
[----:B------:R-:W-:Y:S02]  /*8720*/  R2UR UR5, R21 ;  /* 0x00000000150572ca */ /* 0x000fe400000e0000 */
[----:B------:R-:W-:-:S05]  /*8730*/  IADD3 R11, PT, PT, R11, R16, RZ ;  /* 0x000000100b0b7210 */ /* 0x000fca0007ffe0ff */
[----:B0-----:R-:W-:-:S06]  /*8740*/  IMAD.WIDE.U32 R2, R11, 0x4, R2 ;  /* 0x000000040b027825 */ /* 0x001fcc00078e0002 */
[----:B------:R-:W-:Y:S01]  /*8750*/  STG.E desc[UR4][R2.64], R7 ;  /* 0x0000000702007986 */ /* 0x000fe2000c101904 */
[----:B------:R-:W-:Y:S05]  /*8760*/  EXIT ;  /* 0x000000000000794d */ /* 0x000fea0003800000 */
        .weak           $__internal_0_$__cuda_sm3x_div_rn_noftz_f32_slowpath
        .type           $__internal_0_$__cuda_sm3x_div_rn_noftz_f32_slowpath,@function
        .size           $__internal_0_$__cuda_sm3x_div_rn_noftz_f32_slowpath,(.L_x_140 - $__internal_0_$__cuda_sm3x_div_rn_noftz_f32_slowpath)
$__internal_0_$__cuda_sm3x_div_rn_noftz_f32_slowpath:
[----:B------:R-:W-:Y:S01]  /*8770*/  SHF.R.U32.HI R15, RZ, 0x17, R6 ;  /* 0x00000017ff0f7819 */ /* 0x000fe20000011606 */
[----:B------:R-:W-:Y:S01]  /*8780*/  BSSY.RECONVERGENT B0, `(.L_x_128) ;  /* 0x0000062000007945 */ /* 0x000fe20003800200 */
[----:B------:R-:W-:Y:S02]  /*8790*/  SHF.R.U32.HI R26, RZ, 0x17, R5 ;  /* 0x00000017ff1a7819 */ /* 0x000fe40000011605 */
[----:B------:R-:W-:Y:S02]  /*87a0*/  LOP3.LUT R15, R15, 0xff, RZ, 0xc0, !PT ;  /* 0x000000ff0f0f7812 */ /* 0x000fe400078ec0ff */
[----:B------:R-:W-:Y:S02]  /*87b0*/  LOP3.LUT R33, R26, 0xff, RZ, 0xc0, !PT ;  /* 0x000000ff1a217812 */ /* 0x000fe400078ec0ff */
[----:B------:R-:W-:Y:S02]  /*87c0*/  IADD3 R31, PT, PT, R15, -0x1, RZ ;  /* 0xffffffff0f1f7810 */ /* 0x000fe40007ffe0ff */
[----:B------:R-:W-:-:S02]  /*87d0*/  IADD3 R27, PT, PT, R33, -0x1, RZ ;  /* 0xffffffff211b7810 */ /* 0x000fc40007ffe0ff */
[----:B------:R-:W-:-:S04]  /*87e0*/  ISETP.GT.U32.AND P0, PT, R31, 0xfd, PT ;  /* 0x000000fd1f00780c */ /* 0x000fc80003f04070 */
[----:B------:R-:W-:-:S13]  /*87f0*/  ISETP.GT.U32.OR P0, PT, R27, 0xfd, P0 ;  /* 0x000000fd1b00780c */ /* 0x000fda0000704470 */
[----:B------:R-:W-:Y:S01]  /*8800*/  @!P0 MOV R26, RZ ;  /* 0x000000ff001a8202 */ /* 0x000fe20000000f00 */
[----:B------:R-:W-:Y:S06]  /*8810*/  @!P0 BRA `(.L_x_129) ;  /* 0x00000000005c8947 */ /* 0x000fec0003800000 */
[----:B------:R-:W-:Y:S02]  /*8820*/  FSETP.GTU.FTZ.AND P0, PT, |R5|, +INF , PT ;  /* 0x7f8000000500780b */ /* 0x000fe40003f1c200 */
[----:B------:R-:W-:-:S04]  /*8830*/  FSETP.GTU.FTZ.AND P1, PT, |R6|, +INF , PT ;  /* 0x7f8000000600780b */ /* 0x000fc80003f3c200 */
[----:B------:R-:W-:-:S13]  /*8840*/  PLOP3.LUT P0, PT, P0, P1, PT, 0xf8, 0x8f ;  /* 0x00000000008f781c */ /* 0x000fda0000703f70 */
[----:B------:R-:W-:Y:S05]  /*8850*/  @P0 BRA `(.L_x_130) ;  /* 0x00000004004c0947 */ /* 0x000fea0003800000 */
[----:B------:R-:W-:-:S13]  /*8860*/  LOP3.LUT P0, RZ, R6, 0x7fffffff, R5, 0xc8, !PT ;  /* 0x7fffffff06ff7812 */ /* 0x000fda000780c805 */
[----:B------:R-:W-:Y:S05]  /*8870*/  @!P0 BRA `(.L_x_131) ;  /* 0x00000004003c8947 */ /* 0x000fea0003800000 */
[C---:B------:R-:W-:Y:S02]  /*8880*/  FSETP.NEU.FTZ.AND P3, PT, |R5|.reuse, +INF , PT ;  /* 0x7f8000000500780b */ /* 0x040fe40003f7d200 */
[----:B------:R-:W-:Y:S02]  /*8890*/  FSETP.NEU.FTZ.AND P1, PT, |R6|, +INF , PT ;  /* 0x7f8000000600780b */ /* 0x000fe40003f3d200 */
[----:B------:R-:W-:-:S11]  /*88a0*/  FSETP.NEU.FTZ.AND P0, PT, |R5|, +INF , PT ;  /* 0x7f8000000500780b */ /* 0x000fd60003f1d200 */
[----:B------:R-:W-:Y:S05]  /*88b0*/  @!P1 BRA !P3, `(.L_x_131) ;  /* 0x00000004002c9947 */ /* 0x000fea0005800000 */
[----:B------:R-:W-:-:S04]  /*88c0*/  LOP3.LUT P3, RZ, R5, 0x7fffffff, RZ, 0xc0, !PT ;  /* 0x7fffffff05ff7812 */ /* 0x000fc8000786c0ff */
[----:B------:R-:W-:-:S13]  /*88d0*/  PLOP3.LUT P1, PT, P1, P3, PT, 0x2f, 0xf2 ;  /* 0x0000000000f2781c */ /* 0x000fda0000f26577 */
[----:B------:R-:W-:Y:S05]  /*88e0*/  @P1 BRA `(.L_x_132) ;  /* 0x0000000400181947 */ /* 0x000fea0003800000 */
[----:B------:R-:W-:-:S04]  /*88f0*/  LOP3.LUT P1, RZ, R6, 0x7fffffff, RZ, 0xc0, !PT ;  /* 0x7fffffff06ff7812 */ /* 0x000fc8000782c0ff */
[----:B------:R-:W-:-:S13]  /*8900*/  PLOP3.LUT P0, PT, P0, P1, PT, 0x2f, 0xf2 ;  /* 0x0000000000f2781c */ /* 0x000fda0000702577 */
[----:B------:R-:W-:Y:S05]  /*8910*/  @P0 BRA `(.L_x_133) ;  /* 0x0000000400000947 */ /* 0x000fea0003800000 */
[----:B------:R-:W-:Y:S02]  /*8920*/  ISETP.GE.AND P0, PT, R27, RZ, PT ;  /* 0x000000ff1b00720c */ /* 0x000fe40003f06270 */
[----:B------:R-:W-:-:S11]  /*8930*/  ISETP.GE.AND P1, PT, R31, RZ, PT ;  /* 0x000000ff1f00720c */ /* 0x000fd60003f26270 */
[----:B------:R-:W-:Y:S01]  /*8940*/  @P0 MOV R26, RZ ;  /* 0x000000ff001a0202 */ /* 0x000fe20000000f00 */
[----:B------:R-:W-:Y:S01]  /*8950*/  @!P0 FFMA R5, R5, 1.84467440737095516160e+19, RZ ;  /* 0x5f80000005058823 */ /* 0x000fe200000000ff */
[----:B------:R-:W-:Y:S01]  /*8960*/  @!P0 MOV R26, 0xffffffc0 ;  /* 0xffffffc0001a8802 */ /* 0x000fe20000000f00 */
[----:B------:R-:W-:-:S03]  /*8970*/  @!P1 FFMA R6, R6, 1.84467440737095516160e+19, RZ ;  /* 0x5f80000006069823 */ /* 0x000fc600000000ff */
[----:B------:R-:W-:-:S07]  /*8980*/  @!P1 IADD3 R26, PT, PT, R26, 0x40, RZ ;  /* 0x000000401a1a9810 */ /* 0x000fce0007ffe0ff */
.L_x_129:
[----:B------:R-:W-:Y:S01]  /*8990*/  LEA R27, R15, 0xc0800000, 0x17 ;  /* 0xc08000000f1b7811 */ /* 0x000fe200078eb8ff */
[----:B------:R-:W-:Y:S03]  /*89a0*/  BSSY.RECONVERGENT B1, `(.L_x_134) ;  /* 0x0000036000017945 */ /* 0x000fe60003800200 */
[----:B------:R-:W-:Y:S02]  /*89b0*/  IADD3 R31, PT, PT, -R27, R6, RZ ;  /* 0x000000061b1f7210 */ /* 0x000fe40007ffe1ff */
[----:B------:R-:W-:Y:S02]  /*89c0*/  IADD3 R6, PT, PT, R33, -0x7f, RZ ;  /* 0xffffff8121067810 */ /* 0x000fe40007ffe0ff */
[----:B------:R-:W0:Y:S01]  /*89d0*/  MUFU.RCP R32, R31 ;  /* 0x0000001f00207308 */ /* 0x000e220000001000 */
[----:B------:R-:W-:Y:S01]  /*89e0*/  FADD.FTZ R34, -R31, -RZ ;  /* 0x800000ff1f227221 */ /* 0x000fe20000010100 */
[C---:B------:R-:W-:Y:S01]  /*89f0*/  IADD3 R15, PT, PT, R6.reuse, 0x7f, -R15 ;  /* 0x0000007f060f7810 */ /* 0x040fe20007ffe80f */
[----:B------:R-:W-:-:S03]  /*8a00*/  IMAD R5, R6, -0x800000, R5 ;  /* 0xff80000006057824 */ /* 0x000fc600078e0205 */
[----:B------:R-:W-:Y:S01]  /*8a10*/  IADD3 R15, PT, PT, R15, R26, RZ ;  /* 0x0000001a0f0f7210 */ /* 0x000fe20007ffe0ff */
[----:B0-----:R-:W-:-:S04]  /*8a20*/  FFMA R27, R32, R34, 1 ;  /* 0x3f800000201b7423 */ /* 0x001fc80000000022 */
[----:B------:R-:W-:-:S04]  /*8a30*/  FFMA R32, R32, R27, R32 ;  /* 0x0000001b20207223 */ /* 0x000fc80000000020 */
[----:B------:R-:W-:-:S04]  /*8a40*/  FFMA R27, R5, R32, RZ ;  /* 0x00000020051b7223 */ /* 0x000fc800000000ff */
[----:B------:R-:W-:-:S04]  /*8a50*/  FFMA R33, R34, R27, R5 ;  /* 0x0000001b22217223 */ /* 0x000fc80000000005 */
[----:B------:R-:W-:-:S04]  /*8a60*/  FFMA R27, R32, R33, R27 ;  /* 0x00000021201b7223 */ /* 0x000fc8000000001b */
[----:B------:R-:W-:-:S04]  /*8a70*/  FFMA R34, R34, R27, R5 ;  /* 0x0000001b22227223 */ /* 0x000fc80000000005 */
[----:B------:R-:W-:-:S05]  /*8a80*/  FFMA R5, R32, R34, R27 ;  /* 0x0000002220057223 */ /* 0x000fca000000001b */
[----:B------:R-:W-:-:S04]  /*8a90*/  SHF.R.U32.HI R6, RZ, 0x17, R5 ;  /* 0x00000017ff067819 */ /* 0x000fc80000011605 */
[----:B------:R-:W-:-:S04]  /*8aa0*/  LOP3.LUT R6, R6, 0xff, RZ, 0xc0, !PT ;  /* 0x000000ff06067812 */ /* 0x000fc800078ec0ff */
[----:B------:R-:W-:-:S04]  /*8ab0*/  IADD3 R31, PT, PT, R6, R15, RZ ;  /* 0x0000000f061f7210 */ /* 0x000fc80007ffe0ff */
[----:B------:R-:W-:-:S04]  /*8ac0*/  IADD3 R6, PT, PT, R31, -0x1, RZ ;  /* 0xffffffff1f067810 */ /* 0x000fc80007ffe0ff */
[----:B------:R-:W-:-:S13]  /*8ad0*/  ISETP.GE.U32.AND P0, PT, R6, 0xfe, PT ;  /* 0x000000fe0600780c */ /* 0x000fda0003f06070 */
[----:B------:R-:W-:Y:S05]  /*8ae0*/  @!P0 BRA `(.L_x_135) ;  /* 0x0000000000808947 */ /* 0x000fea0003800000 */
[----:B------:R-:W-:-:S13]  /*8af0*/  ISETP.GT.AND P0, PT, R31, 0xfe, PT ;  /* 0x000000fe1f00780c */ /* 0x000fda0003f04270 */
[----:B------:R-:W-:Y:S05]  /*8b00*/  @P0 BRA `(.L_x_136) ;  /* 0x00000000006c0947 */ /* 0x000fea0003800000 */
[----:B------:R-:W-:-:S13]  /*8b10*/  ISETP.GE.AND P0, PT, R31, 0x1, PT ;  /* 0x000000011f00780c */ /* 0x000fda0003f06270 */
[----:B------:R-:W-:Y:S05]  /*8b20*/  @P0 BRA `(.L_x_137) ;  /* 0x0000000000740947 */ /* 0x000fea0003800000 */
[----:B------:R-:W-:Y:S02]  /*8b30*/  ISETP.GE.AND P0, PT, R31, -0x18, PT ;  /* 0xffffffe81f00780c */ /* 0x000fe40003f06270 */
[----:B------:R-:W-:-:S11]  /*8b40*/  LOP3.LUT R5, R5, 0x80000000, RZ, 0xc0, !PT ;  /* 0x8000000005057812 */ /* 0x000fd600078ec0ff */
[----:B------:R-:W-:Y:S05]  /*8b50*/  @!P0 BRA `(.L_x_137) ;  /* 0x0000000000688947 */ /* 0x000fea0003800000 */
[-CC-:B------:R-:W-:Y:S01]  /*8b60*/  FFMA.RZ R6, R32, R34.reuse, R27.reuse ;  /* 0x0000002220067223 */ /* 0x180fe2000000c01b */
[C---:B------:R-:W-:Y:S02]  /*8b70*/  IADD3 R26, PT, PT, R31.reuse, 0x20, RZ ;  /* 0x000000201f1a7810 */ /* 0x040fe40007ffe0ff */
[C---:B------:R-:W-:Y:S02]  /*8b80*/  ISETP.NE.AND P3, PT, R31.reuse, RZ, PT ;  /* 0x000000ff1f00720c */ /* 0x040fe40003f65270 */
[----:B------:R-:W-:Y:S01]  /*8b90*/  LOP3.LUT R15, R6, 0x7fffff, RZ, 0xc0, !PT ;  /* 0x007fffff060f7812 */ /* 0x000fe200078ec0ff */
[CCC-:B------:R-:W-:Y:S01]  /*8ba0*/  FFMA.RP R6, R32.reuse, R34.reuse, R27.reuse ;  /* 0x0000002220067223 */ /* 0x1c0fe2000000801b */
[----:B------:R-:W-:Y:S01]  /*8bb0*/  FFMA.RM R27, R32, R34, R27 ;  /* 0x00000022201b7223 */ /* 0x000fe2000000401b */
[----:B------:R-:W-:Y:S02]  /*8bc0*/  ISETP.NE.AND P1, PT, R31, RZ, PT ;  /* 0x000000ff1f00720c */ /* 0x000fe40003f25270 */
[----:B------:R-:W-:-:S02]  /*8bd0*/  LOP3.LUT R15, R15, 0x800000, RZ, 0xfc, !PT ;  /* 0x008000000f0f7812 */ /* 0x000fc400078efcff */
[----:B------:R-:W-:Y:S02]  /*8be0*/  IADD3 R31, PT, PT, -R31, RZ, RZ ;  /* 0x000000ff1f1f7210 */ /* 0x000fe40007ffe1ff */
[----:B------:R-:W-:Y:S02]  /*8bf0*/  SHF.L.U32 R26, R15, R26, RZ ;  /* 0x0000001a0f1a7219 */ /* 0x000fe400000006ff */
[----:B------:R-:W-:Y:S02]  /*8c00*/  FSETP.NEU.FTZ.AND P0, PT, R6, R27, PT ;  /* 0x0000001b0600720b */ /* 0x000fe40003f1d000 */
[----:B------:R-:W-:Y:S02]  /*8c10*/  SEL R6, R31, RZ, P3 ;  /* 0x000000ff1f067207 */ /* 0x000fe40001800000 */
[----:B------:R-:W-:Y:S02]  /*8c20*/  ISETP.NE.AND P1, PT, R26, RZ, P1 ;  /* 0x000000ff1a00720c */ /* 0x000fe40000f25270 */
[----:B------:R-:W-:-:S02]  /*8c30*/  SHF.R.U32.HI R6, RZ, R6, R15 ;  /* 0x00000006ff067219 */ /* 0x000fc4000001160f */
[----:B------:R-:W-:Y:S02]  /*8c40*/  PLOP3.LUT P0, PT, P0, P1, PT, 0xf8, 0x8f ;  /* 0x00000000008f781c */ /* 0x000fe40000703f70 */
[----:B------:R-:W-:Y:S02]  /*8c50*/  SHF.R.U32.HI R26, RZ, 0x1, R6 ;  /* 0x00000001ff1a7819 */ /* 0x000fe40000011606 */
[----:B------:R-:W-:-:S04]  /*8c60*/  SEL R15, RZ, 0x1, !P0 ;  /* 0x00000001ff0f7807 */ /* 0x000fc80004000000 */
[----:B------:R-:W-:-:S04]  /*8c70*/  LOP3.LUT R15, R15, 0x1, R26, 0xf8, !PT ;  /* 0x000000010f0f7812 */ /* 0x000fc800078ef81a */
[----:B------:R-:W-:-:S04]  /*8c80*/  LOP3.LUT R15, R15, R6, RZ, 0xc0, !PT ;  /* 0x000000060f0f7212 */ /* 0x000fc800078ec0ff */
[----:B------:R-:W-:-:S04]  /*8c90*/  IADD3 R26, PT, PT, R26, R15, RZ ;  /* 0x0000000f1a1a7210 */ /* 0x000fc80007ffe0ff */
[----:B------:R-:W-:Y:S01]  /*8ca0*/  LOP3.LUT R5, R26, R5, RZ, 0xfc, !PT ;  /* 0x000000051a057212 */ /* 0x000fe200078efcff */
[----:B------:R-:W-:Y:S06]  /*8cb0*/  BRA `(.L_x_137) ;  /* 0x0000000000107947 */ /* 0x000fec0003800000 */
.L_x_136:
[----:B------:R-:W-:-:S04]  /*8cc0*/  LOP3.LUT R5, R5, 0x80000000, RZ, 0xc0, !PT ;  /* 0x8000000005057812 */ /* 0x000fc800078ec0ff */
[----:B------:R-:W-:Y:S01]  /*8cd0*/  LOP3.LUT R5, R5, 0x7f800000, RZ, 0xfc, !PT ;  /* 0x7f80000005057812 */ /* 0x000fe200078efcff */
[----:B------:R-:W-:Y:S06]  /*8ce0*/  BRA `(.L_x_137) ;  /* 0x0000000000047947 */ /* 0x000fec0003800000 */
.L_x_135:
[----:B------:R-:W-:-:S07]  /*8cf0*/  LEA R5, R15, R5, 0x17 ;  /* 0x000000050f057211 */ /* 0x000fce00078eb8ff */
.L_x_137:
[----:B------:R-:W-:Y:S05]  /*8d00*/  BSYNC.RECONVERGENT B1 ;  /* 0x0000000000017941 */ /* 0x000fea0003800200 */
.L_x_134:
[----:B------:R-:W-:Y:S05]  /*8d10*/  BRA `(.L_x_138) ;  /* 0x0000000000207947 */ /* 0x000fea0003800000 */
.L_x_133:
[----:B------:R-:W-:-:S04]  /*8d20*/  LOP3.LUT R5, R6, 0x80000000, R5, 0x48, !PT ;  /* 0x8000000006057812 */ /* 0x000fc800078e4805 */
[----:B------:R-:W-:Y:S01]  /*8d30*/  LOP3.LUT R5, R5, 0x7f800000, RZ, 0xfc, !PT ;  /* 0x7f80000005057812 */ /* 0x000fe200078efcff */
[----:B------:R-:W-:Y:S06]  /*8d40*/  BRA `(.L_x_138) ;  /* 0x0000000000147947 */ /* 0x000fec0003800000 */
.L_x_132:
[----:B------:R-:W-:Y:S01]  /*8d50*/  LOP3.LUT R5, R6, 0x80000000, R5, 0x48, !PT ;  /* 0x8000000006057812 */ /* 0x000fe200078e4805 */
[----:B------:R-:W-:Y:S06]  /*8d60*/  BRA `(.L_x_138) ;  /* 0x00000000000c7947 */ /* 0x000fec0003800000 */
.L_x_131:
[----:B------:R-:W0:Y:S01]  /*8d70*/  MUFU.RSQ R5, -QNAN ;  /* 0xffc0000000057908 */ /* 0x000e220000001400 */
[----:B------:R-:W-:Y:S05]  /*8d80*/  BRA `(.L_x_138) ;  /* 0x0000000000047947 */ /* 0x000fea0003800000 */
.L_x_130:
[----:B------:R-:W-:-:S07]  /*8d90*/  FADD.FTZ R5, R5, R6 ;  /* 0x0000000605057221 */ /* 0x000fce0000010000 */
.L_x_138:
[----:B------:R-:W-:Y:S05]  /*8da0*/  BSYNC.RECONVERGENT B0 ;  /* 0x0000000000007941 */ /* 0x000fea0003800200 */
.L_x_128:
[----:B------:R-:W-:-:S04]  /*8db0*/  HFMA2 R15, -RZ, RZ, 0, 0 ;  /* 0x00000000ff0f7431 */ /* 0x000fc800000001ff */
[----:B0-----:R-:W-:Y:S05]  /*8dc0*/  RET.REL.NODEC R14 `(_Z3nlmPKfPfif) ;  /* 0xffffff700e8c7950 */ /* 0x001fea0003c3ffff */
.L_x_139:
[----:B------:R-:W-:-:S00]  /*8dd0*/  BRA `(.L_x_139) ;  /* 0xfffffffc00fc7947 */ /* 0x000fc0000383ffff */
[----:B------:R-:W-:-:S00]  /*8de0*/  NOP ;  /* 0x0000000000007918 */ /* 0x000fc00000000000 */
        /* <DEDUP_REMOVED lines=9> */
.L_x_140:


//--------------------- .nv.global.init           --------------------------
	.section	.nv.global.init,"aw",@progbits
.nv.global.init:
	.type		$str$2,@object
	.size		$str$2,($str$3 - $str$2)
$str$2:
        /*0000*/ 	.byte	0x4e, 0x4e, 0x20, 0x3d, 0x3d, 0x20, 0x4e, 0x00
	.type		$str$3,@object
	.size		$str$3,($str$4 - $str$3)
$str$3:
        /*0008*/ 	.byte	0x47, 0x53, 0x5a, 0x20, 0x3d, 0x3d, 0x20, 0x67, 0x72, 0x69, 0x64, 0x44, 0x69, 0x6d, 0x2e, 0x78
        /*0018*/ 	.byte	0x00
	.type		$str$4,@object
	.size		$str$4,($str$1 - $str$4)
$str$4:
        /*0019*/ 	.byte	0x42, 0x53, 0x5a, 0x30, 0x20, 0x3d, 0x3d, 0x20, 0x62, 0x6c, 0x6f, 0x63, 0x6b, 0x44, 0x69, 0x6d
        /*0029*/ 	.byte	0x2e, 0x78, 0x00
	.type		$str$1,@object
	.size		$str$1,(__unnamed_1 - $str$1)
$str$1:
        /*002c*/ 	.byte	0x2f, 0x74, 0x6d, 0x70, 0x2f, 0x73, 0x61, 0x73, 0x73, 0x5f, 0x63, 0x75, 0x5f, 0x70, 0x66, 0x69
        /*003c*/ 	.byte	0x38, 0x61, 0x68, 0x67, 0x68, 0x2f, 0x6b, 0x2e, 0x63, 0x75, 0x00
	.type		__unnamed_1,@object
	.size		__unnamed_1,(.L_1 - __unnamed_1)
__unnamed_1:
        /*0047*/ 	.byte	0x76, 0x6f, 0x69, 0x64, 0x20, 0x6e, 0x6c, 0x6d, 0x28, 0x63, 0x6f, 0x6e, 0x73, 0x74, 0x20, 0x66
        /*0057*/ 	.byte	0x6c, 0x6f, 0x61, 0x74, 0x20, 0x2a, 0x2c, 0x20, 0x66, 0x6c, 0x6f, 0x61, 0x74, 0x20, 0x2a, 0x2c
        /*0067*/ 	.byte	0x20, 0x69, 0x6e, 0x74, 0x2c, 0x20, 0x66, 0x6c, 0x6f, 0x61, 0x74, 0x29, 0x00
.L_1:


//--------------------- .nv.shared._Z3nlmPKfPfif  --------------------------
	.section	.nv.shared._Z3nlmPKfPfif,"aw",@nobits
	.sectionflags	@""
	.align	4
.nv.shared._Z3nlmPKfPfif:
	.zero		11392


//--------------------- .nv.shared.reserved.0     --------------------------
	.section	.nv.shared.reserved.0,"aw",@nobits
	.weak		__nv_reservedSMEM_offset_0_alias
	.size		__nv_reservedSMEM_offset_0_alias, 0, 64
	.other		__nv_reservedSMEM_offset_0_alias,@"STO_CUDA_RESERVED_SHARED STV_DEFAULT"
__nv_reservedSMEM_offset_0_alias:
	.zero		0
	.zero		64


//--------------------- .nv.constant0._Z3nlmPKfPfif --------------------------
	.section	.nv.constant0._Z3nlmPKfPfif,"a",@progbits
	.sectionflags	@""
	.align	4
.nv.constant0._Z3nlmPKfPfif:
	.zero		920


//--------------------- SYMBOLS --------------------------

	.type		.nv.reservedSmem.offset0,@object
	.size		.nv.reservedSmem.offset0,0x4
	.type		.nv.reservedSmem.cap,@object
	.size		.nv.reservedSmem.cap,0x4
	.type		__assertfail,@function
